def matmul_kernel(
    a_ptr,
    b_ptr,
    c_ptr,
    M,
    N,
    K,
    stride_am,
    stride_ak,
    stride_bk,
    stride_bn,
    stride_cm,
    stride_cn,
    BLOCK_M: tl.constexpr,
    BLOCK_N: tl.constexpr,
    BLOCK_K: tl.constexpr,
    GROUP_M: tl.constexpr,
):
    pid = tl.program_id(axis=0)
    num_pid_m = tl.cdiv(M, BLOCK_M)
    num_pid_n = tl.cdiv(N, BLOCK_N)
    num_pid_in_group = GROUP_M * num_pid_n
    group_id = pid // num_pid_in_group
    first_pid_m = group_id * GROUP_M
    group_size_m = min(num_pid_m - first_pid_m, GROUP_M)
    pid_m = first_pid_m + ((pid % num_pid_in_group) % group_size_m)
    pid_n = (pid % num_pid_in_group) // group_size_m

    offs_am = (pid_m * BLOCK_M + tl.arange(0, BLOCK_M)) % M
    offs_bn = (pid_n * BLOCK_N + tl.arange(0, BLOCK_N)) % N
    offs_k = tl.arange(0, BLOCK_K)
    a_ptrs = a_ptr + offs_am[:, None] * stride_am + offs_k[None, :] * stride_ak
    b_ptrs = b_ptr + offs_k[:, None] * stride_bk + offs_bn[None, :] * stride_bn

    acc = tl.zeros((BLOCK_M, BLOCK_N), dtype=tl.float32)
    for kk in range(0, tl.cdiv(K, BLOCK_K)):
        a = tl.load(a_ptrs, mask=offs_k[None, :] < K - kk * BLOCK_K, other=0.0)
        b = tl.load(b_ptrs, mask=offs_k[:, None] < K - kk * BLOCK_K, other=0.0)
        acc = tl.dot(a, b, acc)
        a_ptrs += BLOCK_K * stride_ak
        b_ptrs += BLOCK_K * stride_bk

    c = acc.to(c_ptr.dtype.element_ty)
    offs_cm = pid_m * BLOCK_M + tl.arange(0, BLOCK_M)
    offs_cn = pid_n * BLOCK_N + tl.arange(0, BLOCK_N)
    c_ptrs = c_ptr + offs_cm[:, None] * stride_cm + offs_cn[None, :] * stride_cn
    mask = (offs_cm[:, None] < M) & (offs_cn[None, :] < N)
    tl.store(c_ptrs, c, mask=mask)

# config = {"BLOCK_K": 32, "BLOCK_M": 64, "BLOCK_N": 256, "GROUP_M": 8, "arch": "sm_100", "dtype": "fp32", "num_ctas": 2, "num_stages": 3, "num_warps": 4}
# arch = sm_100


// ===== COMPILED SASS (sm_100a) =====

	.target	sm_100a

	.elftype	@"ET_EXEC"


//--------------------- .note.nv.tkinfo           --------------------------
	.section	.note.nv.tkinfo,"",@"SHT_NOTE"
	.sectionflags	@"SHF_NOTE_NV_TKINFO"
	.tkinfo
        /*0018*/ 	.word	0x00000081
        /*0030*/ 	.string	""
        /*0030*/ 	.string	"ptxas-blackwell"
        /*0030*/ 	.string	"Cuda compilation tools, release 12.9, V12.9.86"
        /*0030*/ 	.string	"Build cuda_12.9.r12.9/compiler.36037853_0"
        /*0030*/ 	.string	"-v  -suppress-debug-info  -lineinfo  -arch sm_100a "



//--------------------- .note.nv.cuver            --------------------------
	.section	.note.nv.cuver,"",@"SHT_NOTE"
	.sectionflags	@"SHF_NOTE_NV_CUVER"
        /*0018*/ 	.short	0x0001
        /*001a*/ 	.short	0x0064
        /*001c*/ 	.short	0x0001
        /*001e*/ 	.short	0x0000
        /*0020*/ 	.short	0x0001
        /*0022*/ 	.short	0x0000


//--------------------- .nv.info                  --------------------------
	.section	.nv.info,"",@"SHT_CUDA_INFO"
	.align	4


	//----- nvinfo : EIATTR_REGCOUNT
	.align		4
        /*0000*/ 	.byte	0x04, 0x2f
        /*0002*/ 	.short	(.L_4 - .L_3)
	.align		4
.L_3:
        /*0004*/ 	.word	index@(matmul_kernel)
        /*0008*/ 	.word	0x000000fc


	//----- nvinfo : EIATTR_FRAME_SIZE
	.align		4
.L_4:
        /*000c*/ 	.byte	0x04, 0x11
        /*000e*/ 	.short	(.L_6 - .L_5)
	.align		4
.L_5:
        /*0010*/ 	.word	index@($__internal_2_$__cuda_sm10x_tcgen05_guardrail_trap_unallocated_columns_being_dealloced)
        /*0014*/ 	.word	0x00000000


	//----- nvinfo : EIATTR_FRAME_SIZE
	.align		4
.L_6:
        /*0018*/ 	.byte	0x04, 0x11
        /*001a*/ 	.short	(.L_8 - .L_7)
	.align		4
.L_7:
        /*001c*/ 	.word	index@($__internal_1_$__cuda_sm10x_tcgen05_guardrail_trap_phase_invalid_during_alloc)
        /*0020*/ 	.word	0x00000000


	//----- nvinfo : EIATTR_FRAME_SIZE
	.align		4
.L_8:
        /*0024*/ 	.byte	0x04, 0x11
        /*0026*/ 	.short	(.L_10 - .L_9)
	.align		4
.L_9:
        /*0028*/ 	.word	index@($__internal_0_$__cuda_sm10x_tcgen05_guardrail_trap_col_being_dealloced_not_returned_by_alloc)
        /*002c*/ 	.word	0x00000000


	//----- nvinfo : EIATTR_FRAME_SIZE
	.align		4
.L_10:
        /*0030*/ 	.byte	0x04, 0x11
        /*0032*/ 	.short	(.L_12 - .L_11)
	.align		4
.L_11:
        /*0034*/ 	.word	index@(matmul_kernel)
        /*0038*/ 	.word	0x00000000


	//----- nvinfo : EIATTR_MIN_STACK_SIZE
	.align		4
.L_12:
        /*003c*/ 	.byte	0x04, 0x12
        /*003e*/ 	.short	(.L_14 - .L_13)
	.align		4
.L_13:
        /*0040*/ 	.word	index@(matmul_kernel)
        /*0044*/ 	.word	0x00000000
.L_14:


//--------------------- .nv.info.matmul_kernel    --------------------------
	.section	.nv.info.matmul_kernel,"",@"SHT_CUDA_INFO"
	.sectionflags	@""
	.align	4


	//----- nvinfo : EIATTR_CUDA_API_VERSION
	.align		4
        /*0000*/ 	.byte	0x04, 0x37
        /*0002*/ 	.short	(.L_16 - .L_15)
.L_15:
        /*0004*/ 	.word	0x00000081


	//----- nvinfo : EIATTR_KPARAM_INFO
	.align		4
.L_16:
        /*0008*/ 	.byte	0x04, 0x17
        /*000a*/ 	.short	(.L_18 - .L_17)
.L_17:
        /*000c*/ 	.word	0x00000000
        /*0010*/ 	.short	0x000d
        /*0012*/ 	.short	0x0048
        /*0014*/ 	.byte	0x00, 0xf4, 0x21, 0x00


	//----- nvinfo : EIATTR_KPARAM_INFO
	.align		4
.L_18:
        /*0018*/ 	.byte	0x04, 0x17
        /*001a*/ 	.short	(.L_20 - .L_19)
.L_19:
        /*001c*/ 	.word	0x00000000
        /*0020*/ 	.short	0x000c
        /*0022*/ 	.short	0x0040
        /*0024*/ 	.byte	0x00, 0xf4, 0x21, 0x00


	//----- nvinfo : EIATTR_KPARAM_INFO
	.align		4
.L_20:
        /*0028*/ 	.byte	0x04, 0x17
        /*002a*/ 	.short	(.L_22 - .L_21)
.L_21:
        /*002c*/ 	.word	0x00000000
        /*0030*/ 	.short	0x000b
        /*0032*/ 	.short	0x0038
        /*0034*/ 	.byte	0x00, 0xf0, 0x11, 0x00


	//----- nvinfo : EIATTR_KPARAM_INFO
	.align		4
.L_22:
        /*0038*/ 	.byte	0x04, 0x17
        /*003a*/ 	.short	(.L_24 - .L_23)
.L_23:
        /*003c*/ 	.word	0x00000000
        /*0040*/ 	.short	0x000a
        /*0042*/ 	.short	0x0034
        /*0044*/ 	.byte	0x00, 0xf0, 0x11, 0x00


	//----- nvinfo : EIATTR_KPARAM_INFO
	.align		4
.L_24:
        /*0048*/ 	.byte	0x04, 0x17
        /*004a*/ 	.short	(.L_26 - .L_25)
.L_25:
        /*004c*/ 	.word	0x00000000
        /*0050*/ 	.short	0x0009
        /*0052*/ 	.short	0x0030
        /*0054*/ 	.byte	0x00, 0xf0, 0x11, 0x00


	//----- nvinfo : EIATTR_KPARAM_INFO
	.align		4
.L_26:
        /*0058*/ 	.byte	0x04, 0x17
        /*005a*/ 	.short	(.L_28 - .L_27)
.L_27:
        /*005c*/ 	.word	0x00000000
        /*0060*/ 	.short	0x0008
        /*0062*/ 	.short	0x002c
        /*0064*/ 	.byte	0x00, 0xf0, 0x11, 0x00


	//----- nvinfo : EIATTR_KPARAM_INFO
	.align		4
.L_28:
        /*0068*/ 	.byte	0x04, 0x17
        /*006a*/ 	.short	(.L_30 - .L_29)
.L_29:
        /*006c*/ 	.word	0x00000000
        /*0070*/ 	.short	0x0007
        /*0072*/ 	.short	0x0028
        /*0074*/ 	.byte	0x00, 0xf0, 0x11, 0x00


	//----- nvinfo : EIATTR_KPARAM_INFO
	.align		4
.L_30:
        /*0078*/ 	.byte	0x04, 0x17
        /*007a*/ 	.short	(.L_32 - .L_31)
.L_31:
        /*007c*/ 	.word	0x00000000
        /*0080*/ 	.short	0x0006
        /*0082*/ 	.short	0x0024
        /*0084*/ 	.byte	0x00, 0xf0, 0x11, 0x00


	//----- nvinfo : EIATTR_KPARAM_INFO
	.align		4
.L_32:
        /*0088*/ 	.byte	0x04, 0x17
        /*008a*/ 	.short	(.L_34 - .L_33)
.L_33:
        /*008c*/ 	.word	0x00000000
        /*0090*/ 	.short	0x0005
        /*0092*/ 	.short	0x0020
        /*0094*/ 	.byte	0x00, 0xf0, 0x11, 0x00


	//----- nvinfo : EIATTR_KPARAM_INFO
	.align		4
.L_34:
        /*0098*/ 	.byte	0x04, 0x17
        /*009a*/ 	.short	(.L_36 - .L_35)
.L_35:
        /*009c*/ 	.word	0x00000000
        /*00a0*/ 	.short	0x0004
        /*00a2*/ 	.short	0x001c
        /*00a4*/ 	.byte	0x00, 0xf0, 0x11, 0x00


	//----- nvinfo : EIATTR_KPARAM_INFO
	.align		4
.L_36:
        /*00a8*/ 	.byte	0x04, 0x17
        /*00aa*/ 	.short	(.L_38 - .L_37)
.L_37:
        /*00ac*/ 	.word	0x00000000
        /*00b0*/ 	.short	0x0003
        /*00b2*/ 	.short	0x0018
        /*00b4*/ 	.byte	0x00, 0xf0, 0x11, 0x00


	//----- nvinfo : EIATTR_KPARAM_INFO
	.align		4
.L_38:
        /*00b8*/ 	.byte	0x04, 0x17
        /*00ba*/ 	.short	(.L_40 - .L_39)
.L_39:
        /*00bc*/ 	.word	0x00000000
        /*00c0*/ 	.short	0x0002
        /*00c2*/ 	.short	0x0010
        /*00c4*/ 	.byte	0x00, 0xf4, 0x21, 0x00


	//----- nvinfo : EIATTR_KPARAM_INFO
	.align		4
.L_40:
        /*00c8*/ 	.byte	0x04, 0x17
        /*00ca*/ 	.short	(.L_42 - .L_41)
.L_41:
        /*00cc*/ 	.word	0x00000000
        /*00d0*/ 	.short	0x0001
        /*00d2*/ 	.short	0x0008
        /*00d4*/ 	.byte	0x00, 0xf4, 0x21, 0x00


	//----- nvinfo : EIATTR_KPARAM_INFO
	.align		4
.L_42:
        /*00d8*/ 	.byte	0x04, 0x17
        /*00da*/ 	.short	(.L_44 - .L_43)
.L_43:
        /*00dc*/ 	.word	0x00000000
        /*00e0*/ 	.short	0x0000
        /*00e2*/ 	.short	0x0000
        /*00e4*/ 	.byte	0x00, 0xf4, 0x21, 0x00


	//----- nvinfo : EIATTR_EXPLICIT_CLUSTER
	.align		4
.L_44:
        /*00e8*/ 	.byte	0x01, 0x3e
	.zero		2


	//----- nvinfo : EIATTR_CTA_PER_CLUSTER
	.align		4
        /*00ec*/ 	.byte	0x04, 0x3d
        /*00ee*/ 	.short	(.L_46 - .L_45)
.L_45:
        /*00f0*/ 	.word	0x00000002
        /*00f4*/ 	.word	0x00000001
        /*00f8*/ 	.word	0x00000001


	//----- nvinfo : EIATTR_AT_ENTRY_FRAGMENTS
	.align		4
.L_46:
        /*00fc*/ 	.byte	0x04, 0x4f
        /*00fe*/ 	.short	(.L_48 - .L_47)


	//   ....[0]....
.L_47:
        /*0100*/ 	.word	0x00000004


	//----- nvinfo : EIATTR_RESERVED_SMEM_USED
	.align		4
.L_48:
        /*0104*/ 	.byte	0x01, 0x41
	.zero		2


	//----- nvinfo : EIATTR_SPARSE_MMA_MASK
	.align		4
        /*0108*/ 	.byte	0x03, 0x50
        /*010a*/ 	.short	0x0000


	//----- nvinfo : EIATTR_TCGEN05_1CTA_USED
	.align		4
        /*010c*/ 	.byte	0x01, 0x51
	.zero		2


	//----- nvinfo : EIATTR_MAXREG_COUNT
	.align		4
        /*0110*/ 	.byte	0x03, 0x1b
        /*0112*/ 	.short	0x00ff


	//----- nvinfo : EIATTR_NUM_BARRIERS
	.align		4
        /*0114*/ 	.byte	0x02, 0x4c
        /*0116*/ 	.byte	0x01
	.zero		1


	//----- nvinfo : EIATTR_INT_WARP_WIDE_INSTR_OFFSETS
	.align		4
        /*0118*/ 	.byte	0x04, 0x31
        /*011a*/ 	.short	(.L_50 - .L_49)


	//   ....[0]....
.L_49:
        /*011c*/ 	.word	0x00002be0


	//   ....[1]....
        /*0120*/ 	.word	0x00002d80


	//   ....[2]....
        /*0124*/ 	.word	0x00002fb0


	//   ....[3]....
        /*0128*/ 	.word	0x00009710


	//   ....[4]....
        /*012c*/ 	.word	0x00009760


	//----- nvinfo : EIATTR_COOP_GROUP_MASK_REGIDS
	.align		4
.L_50:
        /*0130*/ 	.byte	0x04, 0x29
        /*0132*/ 	.short	(.L_52 - .L_51)


	//   ....[0]....
.L_51:
        /*0134*/ 	.word	0xffffffff


	//   ....[1]....
        /*0138*/ 	.word	0xffffffff


	//   ....[2]....
        /*013c*/ 	.word	0xffffffff


	//   ....[3]....
        /*0140*/ 	.word	0xffffffff


	//----- nvinfo : EIATTR_COOP_GROUP_INSTR_OFFSETS
	.align		4
.L_52:
        /*0144*/ 	.byte	0x04, 0x28
        /*0146*/ 	.short	(.L_54 - .L_53)


	//   ....[0]....
.L_53:
        /*0148*/ 	.word	0x00000060


	//   ....[1]....
        /*014c*/ 	.word	0x00000320


	//   ....[2]....
        /*0150*/ 	.word	0x000095a0


	//   ....[3]....
        /*0154*/ 	.word	0x00009810


	//----- nvinfo : EIATTR_VRC_CTA_INIT_COUNT
	.align		4
.L_54:
        /*0158*/ 	.byte	0x02, 0x4a
        /*015a*/ 	.byte	0x80
	.zero		1


	//----- nvinfo : EIATTR_MBARRIER_INSTR_OFFSETS
	.align		4
        /*015c*/ 	.byte	0x04, 0x39
        /*015e*/ 	.short	(.L_56 - .L_55)


	//   ....[0]....
.L_55:
        /*0160*/ 	.word	0x00003060
        /*0164*/ 	.word	0x000000ff
        /*0168*/ 	.word	0x00000000
        /*016c*/ 	.short	0x0100
        /*016e*/ 	.byte	0x0d
	.zero		1


	//   ....[1]....
        /*0170*/ 	.word	0x00003140
        /*0174*/ 	.word	0x000000ff
        /*0178*/ 	.word	0x00012008
        /*017c*/ 	.short	0x0100
        /*017e*/ 	.byte	0x0a
	.zero		1


	//   ....[2]....
        /*0180*/ 	.word	0x000064d0
        /*0184*/ 	.word	0x000000ff
        /*0188*/ 	.word	0x00000000
        /*018c*/ 	.short	0x010a
        /*018e*/ 	.byte	0x12
	.zero		1


	//   ....[3]....
        /*0190*/ 	.word	0x00007520
        /*0194*/ 	.word	0x000000ff
        /*0198*/ 	.word	0x00000000
        /*019c*/ 	.short	0x010a
        /*019e*/ 	.byte	0x0d
	.zero		1


	//   ....[4]....
        /*01a0*/ 	.word	0x00007640
        /*01a4*/ 	.word	0x000000ff
        /*01a8*/ 	.word	0x00012000
        /*01ac*/ 	.short	0x0108
        /*01ae*/ 	.byte	0x0a
	.zero		1


	//   ....[5]....
        /*01b0*/ 	.word	0x000076f0
        /*01b4*/ 	.word	0x000000ff
        /*01b8*/ 	.word	0x00012008
        /*01bc*/ 	.short	0x0108
        /*01be*/ 	.byte	0x0a
	.zero		1


	//   ....[6]....
        /*01c0*/ 	.word	0x00009830
        /*01c4*/ 	.word	0x000000ff
        /*01c8*/ 	.word	0x00000000
        /*01cc*/ 	.short	0x010a
        /*01ce*/ 	.byte	0x12
	.zero		1


	//   ....[7]....
        /*01d0*/ 	.word	0x00009860
        /*01d4*/ 	.word	0x000000ff
        /*01d8*/ 	.word	0x00000000
        /*01dc*/ 	.short	0x010a
        /*01de*/ 	.byte	0x0d
	.zero		1


	//----- nvinfo : EIATTR_NUM_MBARRIERS
	.align		4
.L_56:
        /*01e0*/ 	.byte	0x03, 0x38
        /*01e2*/ 	.short	0x0002


	//----- nvinfo : EIATTR_EXIT_INSTR_OFFSETS
	.align		4
        /*01e4*/ 	.byte	0x04, 0x1c
        /*01e6*/ 	.short	(.L_58 - .L_57)


	//   ....[0]....
.L_57:
        /*01e8*/ 	.word	0x00009820


	//----- nvinfo : EIATTR_REQNTID
	.align		4
.L_58:
        /*01ec*/ 	.byte	0x04, 0x10
        /*01ee*/ 	.short	(.L_60 - .L_59)
.L_59:
        /*01f0*/ 	.word	0x00000080
        /*01f4*/ 	.word	0x00000001
        /*01f8*/ 	.word	0x00000001


	//----- nvinfo : EIATTR_CRS_STACK_SIZE
	.align		4
.L_60:
        /*01fc*/ 	.byte	0x04, 0x1e
        /*01fe*/ 	.short	(.L_62 - .L_61)
.L_61:
        /*0200*/ 	.word	0x00000000


	//----- nvinfo : EIATTR_CBANK_PARAM_SIZE
	.align		4
.L_62:
        /*0204*/ 	.byte	0x03, 0x19
        /*0206*/ 	.short	0x0050


	//----- nvinfo : EIATTR_PARAM_CBANK
	.align		4
        /*0208*/ 	.byte	0x04, 0x0a
        /*020a*/ 	.short	(.L_64 - .L_63)
	.align		4
.L_63:
        /*020c*/ 	.word	index@(.nv.constant0.matmul_kernel)
        /*0210*/ 	.short	0x0380
        /*0212*/ 	.short	0x0050


	//----- nvinfo : EIATTR_SW_WAR
	.align		4
.L_64:
        /*0214*/ 	.byte	0x04, 0x36
        /*0216*/ 	.short	(.L_66 - .L_65)
.L_65:
        /*0218*/ 	.word	0x00000008
.L_66:


//--------------------- .nv.compat                --------------------------
	.section	.nv.compat,"",@"SHT_CUDA_COMPAT_INFO"
	.align	4
        /*0000*/ 	.byte	0x02, 0x02, 0x02, 0x00, 0x02, 0x05, 0x05, 0x00, 0x02, 0x03, 0x00, 0x00, 0x02, 0x06, 0x01, 0x00


//--------------------- .nv.callgraph             --------------------------
	.section	.nv.callgraph,"",@"SHT_CUDA_CALLGRAPH"
	.align	4
	.sectionentsize	8
	.align		4
        /*0000*/ 	.word	0x00000000
	.align		4
        /*0004*/ 	.word	0xffffffff
	.align		4
        /*0008*/ 	.word	0x00000000
	.align		4
        /*000c*/ 	.word	0xfffffffe
	.align		4
        /*0010*/ 	.word	0x00000000
	.align		4
        /*0014*/ 	.word	0xfffffffd
	.align		4
        /*0018*/ 	.word	0x00000000
	.align		4
        /*001c*/ 	.word	0xfffffffc


//--------------------- .text.matmul_kernel       --------------------------
	.section	.text.matmul_kernel,"ax",@progbits
	.align	128
        .global         matmul_kernel
        .type           matmul_kernel,@function
        .size           matmul_kernel,(.L_x_20 - matmul_kernel)
        .other          matmul_kernel,@"STO_CUDA_ENTRY STV_DEFAULT"
matmul_kernel:
.text.matmul_kernel:
[----:B------:R-:W1:Y:S01]  /*0000*/  LDC R1, c[0x0][0x37c] ;  /* 0x0000df00ff017b82 */ /* 0x000e620000000800 */
[----:B------:R-:W2:Y:S02]  /*0010*/  S2R R0, SR_TID.X ;  /* 0x0000000000007919 */ /* 0x000ea40000002100 */
[----:B--2---:R-:W-:-:S13]  /*0020*/  ISETP.GE.U32.AND P0, PT, R0, 0x20, PT ;  /* 0x000000200000780c */ /* 0x004fda0003f06070 */
[----:B------:R-:W-:Y:S02]  /*0030*/  VOTEU.ANY UP0, P0 ;  /* 0x0000000000ff7886 */ /* 0x000fe40000000100 */
[----:B-1----:R-:W-:Y:S05]  /*0040*/  BRA.U UP0, `(.L_x_0) ;  /* 0x0000000100b87547 */ /* 0x002fea000b800000 */
[----:B------:R-:W1:Y:S01]  /*0050*/  S2UR UR6, SR_CgaCtaId ;  /* 0x00000000000679c3 */ /* 0x000e620000008800 */
[----:B------:R-:W-:Y:S01]  /*0060*/  NOP ;  /* 0x0000000000007918 */ /* 0x000fe20000000000 */
[----:B------:R-:W-:Y:S02]  /*0070*/  UMOV UR4, 0x40 ;  /* 0x0000004000047882 */ /* 0x000fe40000000000 */
[----:B-1----:R-:W-:-:S09]  /*0080*/  ULEA UR4, UR6, UR4, 0x18 ;  /* 0x0000000406047291 */ /* 0x002fd2000f8ec0ff */
[----:B------:R-:W1:Y:S01]  /*0090*/  LDS.U8 R2, [UR4] ;  /* 0x00000004ff027984 */ /* 0x000e620008000000 */
[----:B------:R-:W-:Y:S02]  /*00a0*/  UMOV UR4, 0x400 ;  /* 0x0000040000047882 */ /* 0x000fe40000000000 */
[----:B------:R-:W-:Y:S01]  /*00b0*/  ULEA UR4, UR6, UR4, 0x18 ;  /* 0x0000000406047291 */ /* 0x000fe2000f8ec0ff */
[----:B-1----:R-:W-:-:S13]  /*00c0*/  ISETP.NE.AND P0, PT, R2, RZ, PT ;  /* 0x000000ff0200720c */ /* 0x002fda0003f05270 */
[----:B------:R-:W-:Y:S05]  /*00d0*/  @P0 BRA `(.L_x_1) ;  /* 0x00000000007c0947 */ /* 0x000fea0003800000 */
[----:B------:R-:W-:-:S13]  /*00e0*/  ELECT P0, URZ, PT ;  /* 0x0000000000ff782f */ /* 0x000fda0003800000 */
[----:B------:R-:W-:Y:S05]  /*00f0*/  @!P0 BRA `(.L_x_2) ;  /* 0x0000000000848947 */ /* 0x000fea0003800000 */
[----:B------:R-:W-:Y:S01]  /*0100*/  UMOV UR5, 0x4 ;  /* 0x0000000400057882 */ /* 0x000fe20000000000 */
[----:B------:R-:W-:Y:S02]  /*0110*/  IMAD.MOV.U32 R5, RZ, RZ, 0x1 ;  /* 0x00000001ff057424 */ /* 0x000fe400078e00ff */
[----:B------:R-:W-:Y:S02]  /*0120*/  IMAD.MOV.U32 R3, RZ, RZ, 0xf ;  /* 0x0000000fff037424 */ /* 0x000fe400078e00ff */
[----:B------:R-:W-:Y:S04]  /*0130*/  DEPBAR.LE SB1, 0x36 ;  /* 0x00009d800000791a */ /* 0x000fe80000000000 */
[----:B------:R-:W1:Y:S02]  /*0140*/  UTCATOMSWS.FIND_AND_SET.ALIGN UP1, UR5, UR5 ;  /* 0x00000005000575e3 */ /* 0x000e640008020800 */
[----:B-1----:R-:W-:-:S04]  /*0150*/  PLOP3.LUT P0, PT, PT, PT, UP1, 0x80, 0x8 ;  /* 0x000000000008781c */ /* 0x002fc80003f0f018 */
[----:B------:R-:W-:-:S04]  /*0160*/  SEL R2, RZ, 0xffffffff, !P0 ;  /* 0xffffffffff027807 */ /* 0x000fc80004000000 */
[----:B------:R-:W-:Y:S01]  /*0170*/  ISETP.NE.AND P0, PT, R2, RZ, PT ;  /* 0x000000ff0200720c */ /* 0x000fe20003f05270 */
[----:B------:R-:W-:-:S12]  /*0180*/  IMAD.U32 R2, RZ, RZ, UR5 ;  /* 0x00000005ff027e24 */ /* 0x000fd8000f8e00ff */
[----:B------:R-:W-:Y:S05]  /*0190*/  @P0 BRA `(.L_x_3) ;  /* 0x0000000000240947 */ /* 0x000fea0003800000 */
.L_x_4:
[----:B------:R-:W-:Y:S05]  /*01a0*/  NANOSLEEP 0x64 ;  /* 0x000000640000795d */ /* 0x000fea0003800000 */
[----:B------:R-:W-:-:S05]  /*01b0*/  UMOV UR5, 0x4 ;  /* 0x0000000400057882 */ /* 0x000fca0000000000 */
[----:B------:R-:W-:Y:S04]  /*01c0*/  DEPBAR.LE SB1, 0x36 ;  /* 0x00009d800000791a */ /* 0x000fe80000000000 */
[----:B------:R-:W1:Y:S02]  /*01d0*/  UTCATOMSWS.FIND_AND_SET.ALIGN UP1, UR5, UR5 ;  /* 0x00000005000575e3 */ /* 0x000e640008020800 */
[----:B-1----:R-:W-:-:S04]  /*01e0*/  PLOP3.LUT P0, PT, PT, PT, UP1, 0x80, 0x8 ;  /* 0x000000000008781c */ /* 0x002fc80003f0f018 */
[----:B------:R-:W-:-:S04]  /*01f0*/  SEL R2, RZ, 0xffffffff, !P0 ;  /* 0xffffffffff027807 */ /* 0x000fc80004000000 */
[----:B------:R-:W-:Y:S01]  /*0200*/  ISETP.NE.AND P0, PT, R2, RZ, PT ;  /* 0x000000ff0200720c */ /* 0x000fe20003f05270 */
[----:B------:R-:W-:-:S12]  /*0210*/  IMAD.U32 R2, RZ, RZ, UR5 ;  /* 0x00000005ff027e24 */ /* 0x000fd8000f8e00ff */
[----:B------:R-:W-:Y:S05]  /*0220*/  @!P0 BRA `(.L_x_4) ;  /* 0xfffffffc00dc8947 */ /* 0x000fea000383ffff */
.L_x_3:
[C---:B------:R-:W-:Y:S01]  /*0230*/  VIADD R4, R2.reuse, 0x10 ;  /* 0x0000001002047836 */ /* 0x040fe20000000000 */
[----:B------:R-:W-:Y:S01]  /*0240*/  UMOV UR5, 0x50 ;  /* 0x0000005000057882 */ /* 0x000fe20000000000 */
[----:B------:R-:W-:Y:S01]  /*0250*/  SHF.L.U32 R3, R3, R2, RZ ;  /* 0x0000000203037219 */ /* 0x000fe200000006ff */
[----:B------:R-:W-:Y:S01]  /*0260*/  ULEA UR5, UR6, UR5, 0x18 ;  /* 0x0000000506057291 */ /* 0x000fe2000f8ec0ff */
[----:B------:R-:W-:Y:S01]  /*0270*/  IMAD.SHL.U32 R2, R2, 0x20, RZ ;  /* 0x0000002002027824 */ /* 0x000fe200078e00ff */
[----:B------:R-:W-:-:S04]  /*0280*/  SHF.L.U32 R4, R5, R4, RZ ;  /* 0x0000000405047219 */ /* 0x000fc800000006ff */
[----:B------:R-:W-:-:S05]  /*0290*/  LOP3.LUT R3, R4, R3, RZ, 0xfc, !PT ;  /* 0x0000000304037212 */ /* 0x000fca00078efcff */
[----:B------:R1:W-:Y:S04]  /*02a0*/  ATOMS.OR RZ, [UR5], R3 ;  /* 0x00000003ffff798c */ /* 0x0003e8000b000005 */
[----:B------:R1:W-:Y:S01]  /*02b0*/  STS [UR4], R2 ;  /* 0x00000002ff007988 */ /* 0x0003e20008000804 */
[----:B------:R-:W-:Y:S05]  /*02c0*/  BRA `(.L_x_2) ;  /* 0x0000000000107947 */ /* 0x000fea0003800000 */
.L_x_1:
[----:B------:R-:W-:-:S05]  /*02d0*/  IMAD.MOV.U32 R2, RZ, RZ, -0x1 ;  /* 0xffffffffff027424 */ /* 0x000fca00078e00ff */
[----:B------:R1:W-:Y:S02]  /*02e0*/  STS [UR4], R2 ;  /* 0x00000002ff007988 */ /* 0x0003e40008000804 */
[----:B-1----:R-:W-:-:S07]  /*02f0*/  MOV R2, 0x310 ;  /* 0x0000031000027802 */ /* 0x002fce0000000f00 */
[----:B------:R-:W-:Y:S05]  /*0300*/  CALL.REL.NOINC `($__internal_1_$__cuda_sm10x_tcgen05_guardrail_trap_phase_invalid_during_alloc) ;  /* 0x00000094006c7944 */ /* 0x000fea0003c00000 */
.L_x_2:
[----:B------:R-:W-:Y:S05]  /*0310*/  WARPSYNC.ALL ;  /* 0x0000000000007948 */ /* 0x000fea0003800000 */
[----:B------:R-:W-:Y:S01]  /*0320*/  NOP ;  /* 0x0000000000007918 */ /* 0x000fe20000000000 */
.L_x_0:
[----:B------:R-:W2:Y:S08]  /*0330*/  LDC.64 R50, c[0x0][0x398] ;  /* 0x0000e600ff327b82 */ /* 0x000eb00000000a00 */
[----:B------:R-:W3:Y:S02]  /*0340*/  S2UR UR5, SR_CgaSize ;  /* 0x00000000000579c3 */ /* 0x000ee40000008a00 */
[----:B---3--:R-:W-:-:S12]  /*0350*/  UIMAD UR5, UR5, -0xa0, URZ ;  /* 0xffffff60050578a4 */ /* 0x008fd8000f8e02ff */
[----:B------:R-:W3:Y:S01]  /*0360*/  LDCU UR5, c[0x0][UR5+0x2b0] ;  /* 0x00005600050577ac */ /* 0x000ee20008000800 */
[--C-:B------:R-:W-:Y:S02]  /*0370*/  SHF.R.U32.HI R99, RZ, 0x5, R0.reuse ;  /* 0x00000005ff637819 */ /* 0x100fe40000011600 */
[----:B------:R-:W-:Y:S01]  /*0380*/  LOP3.LUT R68, R0, 0x7f, RZ, 0xc0, !PT ;  /* 0x0000007f00447812 */ /* 0x000fe200078ec0ff */
[----:B------:R-:W-:Y:S01]  /*0390*/  UMOV UR10, 0x400 ;  /* 0x00000400000a7882 */ /* 0x000fe20000000000 */
[--C-:B------:R-:W-:Y:S01]  /*03a0*/  SHF.R.U32.HI R194, RZ, 0x4, R0.reuse ;  /* 0x00000004ffc27819 */ /* 0x100fe20000011600 */
[----:B------:R-:W4:Y:S01]  /*03b0*/  LDCU.128 UR16, c[0x0][0x380] ;  /* 0x00007000ff1077ac */ /* 0x000f220008000c00 */
[----:B------:R-:W5:Y:S01]  /*03c0*/  S2UR UR4, SR_CTAID.X ;  /* 0x00000000000479c3 */ /* 0x000f620000002500 */
[----:B------:R-:W-:Y:S01]  /*03d0*/  IMAD.SHL.U32 R196, R68, 0x4, RZ ;  /* 0x0000000444c47824 */ /* 0x000fe200078e00ff */
[----:B------:R-:W-:Y:S01]  /*03e0*/  SHF.R.U32.HI R205, RZ, 0x6, R0 ;  /* 0x00000006ffcd7819 */ /* 0x000fe20000011600 */
[----:B------:R-:W1:Y:S01]  /*03f0*/  LDCU UR6, c[0x0][0x3b0] ;  /* 0x00007600ff0677ac */ /* 0x000e620008000800 */
[----:B------:R-:W-:-:S02]  /*0400*/  LOP3.LUT R72, R0, 0x1f, RZ, 0xc0, !PT ;  /* 0x0000001f00487812 */ /* 0x000fc400078ec0ff */
[----:B------:R-:W-:Y:S01]  /*0410*/  SGXT.U32 R205, R205, 0x1 ;  /* 0x00000001cdcd781a */ /* 0x000fe20000000000 */
[----:B------:R-:W1:Y:S01]  /*0420*/  LDCU.64 UR22, c[0x0][0x358] ;  /* 0x00006b00ff1677ac */ /* 0x000e620008000a00 */
[----:B------:R-:W1:Y:S01]  /*0430*/  S2UR UR11, SR_CgaCtaId ;  /* 0x00000000000b79c3 */ /* 0x000e620000008800 */
[C---:B------:R-:W-:Y:S02]  /*0440*/  LEA.HI R75, R0.reuse, 0xe, RZ, 0x1a ;  /* 0x0000000e004b7811 */ /* 0x040fe400078fd0ff */
[C---:B------:R-:W-:Y:S02]  /*0450*/  LOP3.LUT R188, R205.reuse, 0x2, RZ, 0xfc, !PT ;  /* 0x00000002cdbc7812 */ /* 0x040fe400078efcff */
[C---:B------:R-:W-:Y:S02]  /*0460*/  LOP3.LUT R186, R205.reuse, 0x4, RZ, 0xfc, !PT ;  /* 0x00000004cdba7812 */ /* 0x040fe400078efcff */
[----:B------:R-:W-:Y:S01]  /*0470*/  LOP3.LUT R184, R205, 0x6, RZ, 0xfc, !PT ;  /* 0x00000006cdb87812 */ /* 0x000fe200078efcff */
[----:B-12---:R-:W-:Y:S01]  /*0480*/  VIADD R2, R51, 0xff ;  /* 0x000000ff33027836 */ /* 0x006fe20000000000 */
[----:B------:R-:W-:Y:S01]  /*0490*/  IABS R17, R50 ;  /* 0x0000003200117213 */ /* 0x000fe20000000000 */
[----:B------:R-:W1:Y:S01]  /*04a0*/  LDC.64 R76, c[0x0][0x3a8] ;  /* 0x0000ea00ff4c7b82 */ /* 0x000e620000000a00 */
[----:B------:R-:W-:-:S02]  /*04b0*/  LEA.HI R73, R0, 0x1e, RZ, 0x1a ;  /* 0x0000001e00497811 */ /* 0x000fc400078fd0ff */
[----:B------:R-:W-:Y:S02]  /*04c0*/  SHF.R.S32.HI R3, RZ, 0x1f, R2 ;  /* 0x0000001fff037819 */ /* 0x000fe40000011402 */
[----:B-----5:R-:W-:Y:S02]  /*04d0*/  I2FP.F32.U32 R6, UR4 ;  /* 0x0000000400067c45 */ /* 0x020fe40008201000 */
[----:B------:R-:W-:Y:S01]  /*04e0*/  LEA.HI R3, R3, R2, RZ, 0x8 ;  /* 0x0000000203037211 */ /* 0x000fe200078f40ff */
[----:B------:R-:W2:Y:S02]  /*04f0*/  LDC R192, c[0x0][0x3a0] ;  /* 0x0000e800ffc07b82 */ /* 0x000ea40000000800 */
[----:B---3--:R-:W-:Y:S01]  /*0500*/  FMUL R6, R6, UR5 ;  /* 0x0000000506067c20 */ /* 0x008fe20008400000 */
[----:B------:R-:W-:Y:S01]  /*0510*/  SHF.R.S32.HI R3, RZ, 0x8, R3 ;  /* 0x00000008ff037819 */ /* 0x000fe20000011403 */
[----:B------:R-:W-:Y:S01]  /*0520*/  UMOV UR5, 0x1 ;  /* 0x0000000100057882 */ /* 0x000fe20000000000 */
[----:B------:R-:W-:Y:S01]  /*0530*/  USHF.L.U32 UR4, UR11, 0x7, URZ ;  /* 0x000000070b047899 */ /* 0x000fe200080006ff */
[----:B------:R-:W3:Y:S01]  /*0540*/  F2I.U32.TRUNC.NTZ R7, R6 ;  /* 0x0000000600077305 */ /* 0x000ee2000020f000 */
[----:B------:R-:W-:Y:S01]  /*0550*/  ULEA UR10, UR11, UR10, 0x18 ;  /* 0x0000000a0b0a7291 */ /* 0x000fe2000f8ec0ff */
[----:B------:R-:W-:Y:S01]  /*0560*/  IMAD.SHL.U32 R4, R3, 0x8, RZ ;  /* 0x0000000803047824 */ /* 0x000fe200078e00ff */
[----:B------:R-:W-:Y:S02]  /*0570*/  BAR.SYNC.DEFER_BLOCKING 0x0 ;  /* 0x0000000000007b1d */ /* 0x000fe40000010000 */
[----:B------:R-:W-:-:S02]  /*0580*/  UIADD3 UR13, UPT, UPT, UR10, 0x12000, URZ ;  /* 0x000120000a0d7890 */ /* 0x000fc4000fffe0ff */
[----:B------:R-:W-:Y:S01]  /*0590*/  IABS R9, R4 ;  /* 0x0000000400097213 */ /* 0x000fe20000000000 */
[----:B-1----:R-:W-:-:S03]  /*05a0*/  IMAD R203, R205, R76, RZ ;  /* 0x0000004ccdcb7224 */ /* 0x002fc600078e02ff */
[----:B------:R-:W1:Y:S01]  /*05b0*/  I2F.RP R5, R9 ;  /* 0x0000000900057306 */ /* 0x000e620000209400 */
[----:B------:R-:W-:Y:S02]  /*05c0*/  IMAD R70, R75, R76, RZ ;  /* 0x0000004c4b467224 */ /* 0x000fe400078e02ff */
[----:B------:R-:W-:Y:S01]  /*05d0*/  IMAD R201, R76, 0x2, R203 ;  /* 0x000000024cc97824 */ /* 0x000fe200078e02cb */
[----:B---3--:R-:W-:-:S03]  /*05e0*/  IABS R10, R7 ;  /* 0x00000007000a7213 */ /* 0x008fc60000000000 */
[----:B------:R-:W-:Y:S02]  /*05f0*/  IMAD R199, R76, 0x2, R201 ;  /* 0x000000024cc77824 */ /* 0x000fe400078e02c9 */
[----:B--2---:R-:W-:Y:S02]  /*0600*/  VIADD R190, R192, 0x1f ;  /* 0x0000001fc0be7836 */ /* 0x004fe40000000000 */
[C---:B------:R-:W-:Y:S01]  /*0610*/  IMAD R197, R76.reuse, 0x2, R199 ;  /* 0x000000024cc57824 */ /* 0x040fe200078e02c7 */
[----:B-1----:R-:W1:Y:S01]  /*0620*/  MUFU.RCP R5, R5 ;  /* 0x0000000500057308 */ /* 0x002e620000001000 */
[----:B------:R-:W2:Y:S02]  /*0630*/  LDS R20, [UR10] ;  /* 0x0000000aff147984 */ /* 0x000ea40008000800 */
[----:B------:R-:W-:-:S04]  /*0640*/  IMAD R195, R76, 0x2, R197 ;  /* 0x000000024cc37824 */ /* 0x000fc800078e02c5 */
[----:B------:R-:W-:-:S04]  /*0650*/  IMAD R193, R76, 0x2, R195 ;  /* 0x000000024cc17824 */ /* 0x000fc800078e02c3 */
[----:B------:R-:W-:-:S04]  /*0660*/  IMAD R191, R76, 0x2, R193 ;  /* 0x000000024cbf7824 */ /* 0x000fc800078e02c1 */
[C---:B------:R-:W-:Y:S02]  /*0670*/  IMAD R189, R76.reuse, 0x4, R191 ;  /* 0x000000044cbd7824 */ /* 0x040fe400078e02bf */
[----:B-1----:R-:W-:Y:S01]  /*0680*/  VIADD R2, R5, 0xffffffe ;  /* 0x0ffffffe05027836 */ /* 0x002fe20000000000 */
[----:B------:R-:W-:Y:S01]  /*0690*/  IABS R5, R4 ;  /* 0x0000000400057213 */ /* 0x000fe20000000000 */
[C---:B------:R-:W-:Y:S02]  /*06a0*/  IMAD R187, R76.reuse, 0x2, R189 ;  /* 0x000000024cbb7824 */ /* 0x040fe400078e02bd */
[----:B------:R1:W3:Y:S02]  /*06b0*/  F2I.FTZ.U32.TRUNC.NTZ R3, R2 ;  /* 0x0000000200037305 */ /* 0x0002e4000021f000 */
[----:B------:R-:W-:Y:S02]  /*06c0*/  IMAD R185, R76, 0x2, R187 ;  /* 0x000000024cb97824 */ /* 0x000fe400078e02bb */
[----:B-1----:R-:W-:-:S02]  /*06d0*/  IMAD.MOV.U32 R2, RZ, RZ, RZ ;  /* 0x000000ffff027224 */ /* 0x002fc400078e00ff */
[----:B---3--:R-:W-:-:S04]  /*06e0*/  IMAD.MOV R8, RZ, RZ, -R3 ;  /* 0x000000ffff087224 */ /* 0x008fc800078e0a03 */
[----:B------:R-:W-:Y:S01]  /*06f0*/  IMAD R11, R8, R9, RZ ;  /* 0x00000009080b7224 */ /* 0x000fe200078e02ff */
[----:B--2---:R-:W-:Y:S01]  /*0700*/  R2UR UR21, R20 ;  /* 0x00000000141572ca */ /* 0x004fe200000e0000 */
[----:B------:R-:W-:Y:S02]  /*0710*/  IMAD.MOV.U32 R8, RZ, RZ, R10 ;  /* 0x000000ffff087224 */ /* 0x000fe400078e000a */
[----:B------:R-:W-:-:S04]  /*0720*/  IMAD.HI.U32 R3, R3, R11, R2 ;  /* 0x0000000b03037227 */ /* 0x000fc800078e0002 */
[----:B------:R-:W-:Y:S02]  /*0730*/  IMAD.MOV R2, RZ, RZ, -R5 ;  /* 0x000000ffff027224 */ /* 0x000fe400078e0a05 */
[----:B------:R-:W-:-:S04]  /*0740*/  IMAD.HI.U32 R3, R3, R8, RZ ;  /* 0x0000000803037227 */ /* 0x000fc800078e00ff */
[----:B------:R-:W-:Y:S01]  /*0750*/  IMAD R2, R3, R2, R8 ;  /* 0x0000000203027224 */ /* 0x000fe200078e0208 */
[----:B------:R-:W-:Y:S04]  /*0760*/  BAR.SYNC.DEFER_BLOCKING 0x0 ;  /* 0x0000000000007b1d */ /* 0x000fe80000010000 */
[----:B------:R-:W-:-:S13]  /*0770*/  ISETP.GT.U32.AND P1, PT, R9, R2, PT ;  /* 0x000000020900720c */ /* 0x000fda0003f24070 */
[----:B------:R-:W-:Y:S02]  /*0780*/  @!P1 IMAD.IADD R2, R2, 0x1, -R9 ;  /* 0x0000000102029824 */ /* 0x000fe400078e0a09 */
[----:B------:R-:W-:Y:S01]  /*0790*/  @!P1 VIADD R3, R3, 0x1 ;  /* 0x0000000103039836 */ /* 0x000fe20000000000 */
[----:B------:R-:W-:Y:S02]  /*07a0*/  ISETP.NE.AND P1, PT, R4, RZ, PT ;  /* 0x000000ff0400720c */ /* 0x000fe40003f25270 */
[----:B------:R-:W-:Y:S02]  /*07b0*/  ISETP.GE.U32.AND P0, PT, R2, R9, PT ;  /* 0x000000090200720c */ /* 0x000fe40003f06070 */
[----:B------:R-:W-:-:S04]  /*07c0*/  LOP3.LUT R2, R7, R4, RZ, 0x3c, !PT ;  /* 0x0000000407027212 */ /* 0x000fc800078e3cff */
[----:B------:R-:W-:Y:S01]  /*07d0*/  ISETP.GE.AND P2, PT, R2, RZ, PT ;  /* 0x000000ff0200720c */ /* 0x000fe20003f46270 */
[----:B------:R-:W-:-:S06]  /*07e0*/  VIADD R2, R50, 0x3f ;  /* 0x0000003f32027836 */ /* 0x000fcc0000000000 */
[----:B------:R-:W-:-:S04]  /*07f0*/  @P0 VIADD R3, R3, 0x1 ;  /* 0x0000000103030836 */ /* 0x000fc80000000000 */
[----:B------:R-:W-:Y:S01]  /*0800*/  IMAD.MOV.U32 R5, RZ, RZ, R3 ;  /* 0x000000ffff057224 */ /* 0x000fe200078e0003 */
[----:B------:R-:W-:-:S03]  /*0810*/  SHF.R.S32.HI R3, RZ, 0x1f, R2 ;  /* 0x0000001fff037819 */ /* 0x000fc60000011402 */
[----:B------:R-:W-:Y:S01]  /*0820*/  @!P2 IMAD.MOV R5, RZ, RZ, -R5 ;  /* 0x000000ffff05a224 */ /* 0x000fe200078e0a05 */
[----:B------:R-:W-:Y:S02]  /*0830*/  @!P1 LOP3.LUT R5, RZ, R4, RZ, 0x33, !PT ;  /* 0x00000004ff059212 */ /* 0x000fe400078e33ff */
[----:B------:R-:W-:-:S03]  /*0840*/  LEA.HI R3, R3, R2, RZ, 0x6 ;  /* 0x0000000203037211 */ /* 0x000fc600078f30ff */
[----:B------:R-:W-:Y:S02]  /*0850*/  IMAD.SHL.U32 R10, R5, 0x8, RZ ;  /* 0x00000008050a7824 */ /* 0x000fe400078e00ff */
[----:B------:R-:W-:-:S03]  /*0860*/  IMAD.MOV R5, RZ, RZ, -R5 ;  /* 0x000000ffff057224 */ /* 0x000fc600078e0a05 */
[----:B------:R-:W-:Y:S01]  /*0870*/  LEA.HI.SX32 R3, R3, -R10, 0x1a ;  /* 0x8000000a03037211 */ /* 0x000fe200078fd2ff */
[----:B------:R-:W-:-:S03]  /*0880*/  IMAD R9, R4, R5, R7 ;  /* 0x0000000504097224 */ /* 0x000fc600078e0207 */
[----:B------:R-:W-:-:S04]  /*0890*/  VIMNMX R12, PT, PT, R3, 0x8, PT ;  /* 0x00000008030c7848 */ /* 0x000fc80003fe0100 */
[-C--:B------:R-:W-:Y:S02]  /*08a0*/  IABS R8, R12.reuse ;  /* 0x0000000c00087213 */ /* 0x080fe40000000000 */
[----:B------:R-:W-:Y:S02]  /*08b0*/  IABS R4, R12 ;  /* 0x0000000c00047213 */ /* 0x000fe40000000000 */
[----:B------:R-:W1:Y:S03]  /*08c0*/  I2F.RP R6, R8 ;  /* 0x0000000800067306 */ /* 0x000e660000209400 */
[----:B------:R-:W-:Y:S01]  /*08d0*/  IMAD.MOV R7, RZ, RZ, -R4 ;  /* 0x000000ffff077224 */ /* 0x000fe200078e0a04 */
[----:B------:R-:W-:-:S04]  /*08e0*/  IABS R4, R51 ;  /* 0x0000003300047213 */ /* 0x000fc80000000000 */
[----:B-1----:R-:W1:Y:S02]  /*08f0*/  MUFU.RCP R6, R6 ;  /* 0x0000000600067308 */ /* 0x002e640000001000 */
[----:B-1----:R-:W-:Y:S01]  /*0900*/  VIADD R2, R6, 0xffffffe ;  /* 0x0ffffffe06027836 */ /* 0x002fe20000000000 */
[----:B------:R-:W-:-:S05]  /*0910*/  IABS R6, R9 ;  /* 0x0000000900067213 */ /* 0x000fca0000000000 */
[----:B------:R1:W2:Y:S02]  /*0920*/  F2I.FTZ.U32.TRUNC.NTZ R3, R2 ;  /* 0x0000000200037305 */ /* 0x0002a4000021f000 */
[----:B-1----:R-:W-:Y:S02]  /*0930*/  IMAD.MOV.U32 R2, RZ, RZ, RZ ;  /* 0x000000ffff027224 */ /* 0x002fe400078e00ff */
[----:B--2---:R-:W-:-:S04]  /*0940*/  IMAD.MOV R11, RZ, RZ, -R3 ;  /* 0x000000ffff0b7224 */ /* 0x004fc800078e0a03 */
[----:B------:R-:W-:-:S04]  /*0950*/  IMAD R5, R11, R8, RZ ;  /* 0x000000080b057224 */ /* 0x000fc800078e02ff */
[----:B------:R-:W-:Y:S02]  /*0960*/  IMAD.HI.U32 R3, R3, R5, R2 ;  /* 0x0000000503037227 */ /* 0x000fe400078e0002 */
[----:B------:R-:W1:Y:S04]  /*0970*/  I2F.RP R5, R17 ;  /* 0x0000001100057306 */ /* 0x000e680000209400 */
[----:B------:R-:W-:-:S04]  /*0980*/  IMAD.HI.U32 R2, R3, R6, RZ ;  /* 0x0000000603027227 */ /* 0x000fc800078e00ff */
[----:B------:R-:W-:Y:S02]  /*0990*/  IMAD R3, R2, R7, R6 ;  /* 0x0000000702037224 */ /* 0x000fe400078e0206 */
[----:B------:R-:W2:Y:S03]  /*09a0*/  I2F.RP R6, R4 ;  /* 0x0000000400067306 */ /* 0x000ea60000209400 */
[----:B------:R-:W-:-:S05]  /*09b0*/  ISETP.GT.U32.AND P1, PT, R8, R3, PT ;  /* 0x000000030800720c */ /* 0x000fca0003f24070 */
[----:B-1----:R-:W1:Y:S08]  /*09c0*/  MUFU.RCP R5, R5 ;  /* 0x0000000500057308 */ /* 0x002e700000001000 */
[----:B------:R-:W-:Y:S01]  /*09d0*/  @!P1 IMAD.IADD R3, R3, 0x1, -R8 ;  /* 0x0000000103039824 */ /* 0x000fe200078e0a08 */
[----:B--2---:R-:W2:Y:S01]  /*09e0*/  MUFU.RCP R6, R6 ;  /* 0x0000000600067308 */ /* 0x004ea20000001000 */
[----:B------:R-:W-:Y:S01]  /*09f0*/  @!P1 VIADD R2, R2, 0x1 ;  /* 0x0000000102029836 */ /* 0x000fe20000000000 */
[----:B------:R-:W-:-:S02]  /*0a00*/  ISETP.NE.AND P1, PT, R12, RZ, PT ;  /* 0x000000ff0c00720c */ /* 0x000fc40003f25270 */
[----:B------:R-:W-:Y:S02]  /*0a10*/  ISETP.GE.U32.AND P0, PT, R3, R8, PT ;  /* 0x000000080300720c */ /* 0x000fe40003f06070 */
[----:B------:R-:W-:Y:S01]  /*0a20*/  LOP3.LUT R3, R9, R12, RZ, 0x3c, !PT ;  /* 0x0000000c09037212 */ /* 0x000fe200078e3cff */
[----:B-1----:R-:W-:-:S03]  /*0a30*/  VIADD R8, R5, 0xffffffe ;  /* 0x0ffffffe05087836 */ /* 0x002fc60000000000 */
[----:B------:R-:W-:Y:S02]  /*0a40*/  ISETP.GE.AND P2, PT, R3, RZ, PT ;  /* 0x000000ff0300720c */ /* 0x000fe40003f46270 */
[----:B------:R1:W3:Y:S05]  /*0a50*/  F2I.FTZ.U32.TRUNC.NTZ R3, R8 ;  /* 0x0000000800037305 */ /* 0x0002ea000021f000 */
[----:B------:R-:W-:Y:S02]  /*0a60*/  @P0 VIADD R2, R2, 0x1 ;  /* 0x0000000102020836 */ /* 0x000fe40000000000 */
[----:B--2---:R-:W-:Y:S02]  /*0a70*/  VIADD R7, R6, 0xffffffe ;  /* 0x0ffffffe06077836 */ /* 0x004fe40000000000 */
[----:B------:R-:W-:Y:S01]  /*0a80*/  IMAD.MOV.U32 R13, RZ, RZ, R2 ;  /* 0x000000ffff0d7224 */ /* 0x000fe200078e0002 */
[----:B-1----:R-:W-:Y:S01]  /*0a90*/  LOP3.LUT R8, R0, 0x3f, RZ, 0xc0, !PT ;  /* 0x0000003f00087812 */ /* 0x002fe200078ec0ff */
[----:B------:R-:W-:-:S02]  /*0aa0*/  IMAD.MOV.U32 R6, RZ, RZ, RZ ;  /* 0x000000ffff067224 */ /* 0x000fc400078e00ff */
[----:B------:R-:W1:Y:S01]  /*0ab0*/  F2I.FTZ.U32.TRUNC.NTZ R7, R7 ;  /* 0x0000000700077305 */ /* 0x000e62000021f000 */
[----:B------:R-:W-:Y:S01]  /*0ac0*/  @!P2 IMAD.MOV R13, RZ, RZ, -R13 ;  /* 0x000000ffff0da224 */ /* 0x000fe200078e0a0d */
[----:B------:R-:W-:Y:S01]  /*0ad0*/  @!P1 LOP3.LUT R13, RZ, R12, RZ, 0x33, !PT ;  /* 0x0000000cff0d9212 */ /* 0x000fe200078e33ff */
[----:B---3--:R-:W-:-:S04]  /*0ae0*/  IMAD.MOV R2, RZ, RZ, -R3 ;  /* 0x000000ffff027224 */ /* 0x008fc800078e0a03 */
[----:B------:R-:W-:-:S04]  /*0af0*/  IMAD.MOV R5, RZ, RZ, -R13 ;  /* 0x000000ffff057224 */ /* 0x000fc800078e0a0d */
[----:B------:R-:W-:Y:S01]  /*0b00*/  IMAD R5, R12, R5, R9 ;  /* 0x000000050c057224 */ /* 0x000fe200078e0209 */
[----:B------:R-:W-:Y:S01]  /*0b10*/  LOP3.LUT R12, R0, 0x60, RZ, 0xc0, !PT ;  /* 0x00000060000c7812 */ /* 0x000fe200078ec0ff */
[----:B------:R-:W-:Y:S02]  /*0b20*/  IMAD R9, R2, R17, RZ ;  /* 0x0000001102097224 */ /* 0x000fe400078e02ff */
[----:B------:R-:W-:Y:S02]  /*0b30*/  IMAD.MOV.U32 R2, RZ, RZ, RZ ;  /* 0x000000ffff027224 */ /* 0x000fe400078e00ff */
[----:B-1----:R-:W-:Y:S02]  /*0b40*/  IMAD.MOV R11, RZ, RZ, -R7 ;  /* 0x000000ffff0b7224 */ /* 0x002fe400078e0a07 */
[----:B------:R-:W-:-:S04]  /*0b50*/  IMAD.HI.U32 R9, R3, R9, R2 ;  /* 0x0000000903097227 */ /* 0x000fc800078e0002 */
[----:B------:R-:W-:Y:S02]  /*0b60*/  IMAD.IADD R3, R10, 0x1, R5 ;  /* 0x000000010a037824 */ /* 0x000fe400078e0205 */
[----:B------:R-:W-:Y:S02]  /*0b70*/  IMAD R11, R11, R4, RZ ;  /* 0x000000040b0b7224 */ /* 0x000fe400078e02ff */
[----:B------:R-:W-:Y:S01]  /*0b80*/  VIADD R5, R99, UR4 ;  /* 0x0000000463057c36 */ /* 0x000fe20008000000 */
[----:B------:R-:W1:Y:S01]  /*0b90*/  LDCU UR4, c[0x0][0x3a4] ;  /* 0x00007480ff0477ac */ /* 0x000e620008000800 */
[----:B------:R-:W-:Y:S01]  /*0ba0*/  IMAD.SHL.U32 R2, R13, 0x100, RZ ;  /* 0x000001000d027824 */ /* 0x000fe200078e00ff */
[----:B------:R-:W-:Y:S01]  /*0bb0*/  SHF.R.U32.HI R13, RZ, 0x1, R12 ;  /* 0x00000001ff0d7819 */ /* 0x000fe2000001160c */
[----:B------:R-:W-:-:S03]  /*0bc0*/  IMAD.HI.U32 R10, R7, R11, R6 ;  /* 0x0000000b070a7227 */ /* 0x000fc600078e0006 */
[----:B------:R-:W-:Y:S01]  /*0bd0*/  LOP3.LUT R7, R2, 0x83, R5, 0xf8, !PT ;  /* 0x0000008302077812 */ /* 0x000fe200078ef805 */
[----:B------:R-:W-:Y:S01]  /*0be0*/  IMAD R3, R3, 0x40, R8 ;  /* 0x0000004003037824 */ /* 0x000fe200078e0208 */
[----:B------:R-:W-:Y:S01]  /*0bf0*/  LOP3.LUT R196, R196, R13, RZ, 0x3c, !PT ;  /* 0x0000000dc4c47212 */ /* 0x000fe200078e3cff */
[C---:B------:R-:W-:Y:S01]  /*0c00*/  IMAD.SHL.U32 R5, R0.reuse, 0x80, RZ ;  /* 0x0000008000057824 */ /* 0x040fe200078e00ff */
[----:B------:R-:W-:Y:S01]  /*0c10*/  LOP3.LUT R18, R7, 0x7c, RZ, 0xfc, !PT ;  /* 0x0000007c07127812 */ /* 0x000fe200078efcff */
[----:B------:R-:W-:Y:S01]  /*0c20*/  IMAD.SHL.U32 R11, R0, 0x10, RZ ;  /* 0x00000010000b7824 */ /* 0x000fe200078e00ff */
[----:B------:R-:W-:Y:S02]  /*0c30*/  IABS R15, R7 ;  /* 0x00000007000f7213 */ /* 0x000fe40000000000 */
[----:B------:R-:W-:Y:S02]  /*0c40*/  IABS R14, R3 ;  /* 0x00000003000e7213 */ /* 0x000fe40000000000 */
[----:B------:R-:W-:-:S02]  /*0c50*/  IABS R19, R18 ;  /* 0x0000001200137213 */ /* 0x000fc40000000000 */
[----:B------:R-:W-:Y:S01]  /*0c60*/  LOP3.LUT R8, R5, 0x1f80, RZ, 0xc0, !PT ;  /* 0x00001f8005087812 */ /* 0x000fe200078ec0ff */
[----:B------:R-:W-:Y:S01]  /*0c70*/  IMAD.HI.U32 R5, R10, R15, RZ ;  /* 0x0000000f0a057227 */ /* 0x000fe200078e00ff */
[----:B------:R-:W-:Y:S02]  /*0c80*/  LOP3.LUT R20, R7, 0x40, RZ, 0xfc, !PT ;  /* 0x0000004007147812 */ /* 0x000fe400078efcff */
[----:B------:R-:W-:Y:S01]  /*0c90*/  LOP3.LUT R11, R8, 0x70, R11, 0xf8, !PT ;  /* 0x00000070080b7812 */ /* 0x000fe200078ef80b */
[----:B------:R-:W-:Y:S01]  /*0ca0*/  IMAD.HI.U32 R9, R9, R14, RZ ;  /* 0x0000000e09097227 */ /* 0x000fe200078e00ff */
[----:B------:R-:W-:Y:S02]  /*0cb0*/  IABS R41, R20 ;  /* 0x0000001400297213 */ /* 0x000fe40000000000 */
[----:B------:R-:W-:Y:S01]  /*0cc0*/  LOP3.LUT R194, R11, 0x4, R194, 0xf8, !PT ;  /* 0x000000040bc27812 */ /* 0x000fe200078ef8c2 */
[----:B------:R-:W-:Y:S01]  /*0cd0*/  IMAD.HI.U32 R6, R10, R19, RZ ;  /* 0x000000130a067227 */ /* 0x000fe200078e00ff */
[----:B------:R-:W-:-:S02]  /*0ce0*/  LOP3.LUT R22, R7, 0x44, RZ, 0xfc, !PT ;  /* 0x0000004407167812 */ /* 0x000fc400078efcff */
[C---:B------:R-:W-:Y:S01]  /*0cf0*/  LOP3.LUT R24, R7.reuse, 0x54, RZ, 0xfc, !PT ;  /* 0x0000005407187812 */ /* 0x040fe200078efcff */
[----:B------:R-:W-:Y:S01]  /*0d00*/  IMAD.MOV R12, RZ, RZ, -R5 ;  /* 0x000000ffff0c7224 */ /* 0x000fe200078e0a05 */
[----:B------:R-:W-:Y:S01]  /*0d10*/  IABS R43, R22 ;  /* 0x00000016002b7213 */ /* 0x000fe20000000000 */
[----:B------:R-:W-:Y:S01]  /*0d20*/  IMAD.MOV R5, RZ, RZ, -R9 ;  /* 0x000000ffff057224 */ /* 0x000fe200078e0a09 */
[----:B------:R-:W-:Y:S01]  /*0d30*/  IABS R53, R24 ;  /* 0x0000001800357213 */ /* 0x000fe20000000000 */
[----:B------:R-:W-:Y:S01]  /*0d40*/  IMAD.MOV R16, RZ, RZ, -R6 ;  /* 0x000000ffff107224 */ /* 0x000fe200078e0a06 */
[----:B------:R-:W-:Y:S01]  /*0d50*/  LOP3.LUT R26, R7, 0x60, RZ, 0xfc, !PT ;  /* 0x00000060071a7812 */ /* 0x000fe200078efcff */
[----:B------:R-:W-:Y:S01]  /*0d60*/  IMAD R6, R17, R5, R14 ;  /* 0x0000000511067224 */ /* 0x000fe200078e020e */
[C---:B------:R-:W-:Y:S01]  /*0d70*/  LOP3.LUT R14, R7.reuse, 0x8, RZ, 0xfc, !PT ;  /* 0x00000008070e7812 */ /* 0x040fe200078efcff */
[C---:B------:R-:W-:Y:S01]  /*0d80*/  IMAD R9, R4.reuse, R12, R15 ;  /* 0x0000000c04097224 */ /* 0x040fe200078e020f */
[----:B------:R-:W-:Y:S01]  /*0d90*/  LOP3.LUT R12, R7, 0x4, RZ, 0xfc, !PT ;  /* 0x00000004070c7812 */ /* 0x000fe200078efcff */
[C---:B------:R-:W-:Y:S01]  /*0da0*/  IMAD R15, R4.reuse, R16, R19 ;  /* 0x00000010040f7224 */ /* 0x040fe200078e0213 */
[----:B------:R-:W-:Y:S01]  /*0db0*/  ISETP.GT.U32.AND P0, PT, R17, R6, PT ;  /* 0x000000061100720c */ /* 0x000fe20003f04070 */
[----:B------:R-:W-:Y:S01]  /*0dc0*/  IMAD.SHL.U32 R5, R99, 0x200000, RZ ;  /* 0x0020000063057824 */ /* 0x000fe200078e00ff */
[----:B------:R-:W-:-:S02]  /*0dd0*/  ISETP.GT.U32.AND P2, PT, R4, R9, PT ;  /* 0x000000090400720c */ /* 0x000fc40003f44070 */
[----:B------:R-:W-:Y:S02]  /*0de0*/  ISETP.GT.U32.AND P3, PT, R4, R15, PT ;  /* 0x0000000f0400720c */ /* 0x000fe40003f64070 */
[----:B------:R-:W-:Y:S02]  /*0df0*/  IABS R8, R12 ;  /* 0x0000000c00087213 */ /* 0x000fe40000000000 */
[----:B------:R-:W-:Y:S02]  /*0e00*/  LOP3.LUT R5, R5, 0x600000, RZ, 0xc0, !PT ;  /* 0x0060000005057812 */ /* 0x000fe400078ec0ff */
[----:B------:R-:W-:Y:S01]  /*0e10*/  IABS R13, R14 ;  /* 0x0000000e000d7213 */ /* 0x000fe20000000000 */
[----:B------:R-:W-:Y:S01]  /*0e20*/  IMAD.MOV.U32 R11, RZ, RZ, R8 ;  /* 0x000000ffff0b7224 */ /* 0x000fe200078e0008 */
[----:B------:R-:W-:Y:S01]  /*0e30*/  R2UR UR12, R5 ;  /* 0x00000000050c72ca */ /* 0x000fe200000e0000 */
[----:B------:R-:W-:Y:S01]  /*0e40*/  @!P0 IMAD.IADD R6, R6, 0x1, -R17 ;  /* 0x0000000106068824 */ /* 0x000fe200078e0a11 */
[----:B------:R-:W-:Y:S01]  /*0e50*/  ISETP.GE.AND P1, PT, R12, RZ, PT ;  /* 0x000000ff0c00720c */ /* 0x000fe20003f26270 */
[--C-:B------:R-:W-:Y:S01]  /*0e60*/  @!P2 IMAD.IADD R9, R9, 0x1, -R4.reuse ;  /* 0x000000010909a824 */ /* 0x100fe200078e0a04 */
[----:B------:R-:W-:Y:S01]  /*0e70*/  LOP3.LUT R12, R7, 0xc, RZ, 0xfc, !PT ;  /* 0x0000000c070c7812 */ /* 0x000fe200078efcff */
[----:B------:R-:W-:Y:S01]  /*0e80*/  @!P3 IMAD.IADD R15, R15, 0x1, -R4 ;  /* 0x000000010f0fb824 */ /* 0x000fe200078e0a04 */
[----:B------:R-:W-:Y:S01]  /*0e90*/  ISETP.GT.U32.AND P3, PT, R17, R6, PT ;  /* 0x000000061100720c */ /* 0x000fe20003f64070 */
[----:B------:R-:W-:Y:S01]  /*0ea0*/  IMAD.HI.U32 R5, R10, R11, RZ ;  /* 0x0000000b0a057227 */ /* 0x000fe200078e00ff */
[----:B------:R-:W-:-:S02]  /*0eb0*/  ISETP.GT.U32.AND P5, PT, R4, R9, PT ;  /* 0x000000090400720c */ /* 0x000fc40003fa4070 */
[----:B------:R-:W-:Y:S01]  /*0ec0*/  ISETP.GT.U32.AND P4, PT, R4, R15, PT ;  /* 0x0000000f0400720c */ /* 0x000fe20003f84070 */
[----:B------:R-:W-:Y:S01]  /*0ed0*/  IMAD.HI.U32 R8, R10, R13, RZ ;  /* 0x0000000d0a087227 */ /* 0x000fe200078e00ff */
[----:B------:R-:W-:Y:S02]  /*0ee0*/  ISETP.GE.AND P2, PT, R12, RZ, PT ;  /* 0x000000ff0c00720c */ /* 0x000fe40003f46270 */
[----:B------:R-:W-:Y:S01]  /*0ef0*/  IABS R12, R12 ;  /* 0x0000000c000c7213 */ /* 0x000fe20000000000 */
[----:B------:R-:W-:Y:S01]  /*0f00*/  IMAD.MOV R5, RZ, RZ, -R5 ;  /* 0x000000ffff057224 */ /* 0x000fe200078e0a05 */
[----:B------:R-:W-:Y:S01]  /*0f10*/  ISETP.GE.AND P0, PT, R18, RZ, PT ;  /* 0x000000ff1200720c */ /* 0x000fe20003f06270 */
[----:B------:R-:W-:Y:S01]  /*0f20*/  IMAD.MOV R8, RZ, RZ, -R8 ;  /* 0x000000ffff087224 */ /* 0x000fe200078e0a08 */
[----:B------:R-:W-:Y:S01]  /*0f30*/  ISETP.GE.AND P6, PT, R14, RZ, PT ;  /* 0x000000ff0e00720c */ /* 0x000fe20003fc6270 */
[C---:B------:R-:W-:Y:S01]  /*0f40*/  IMAD R11, R4.reuse, R5, R11 ;  /* 0x00000005040b7224 */ /* 0x040fe200078e020b */
[C---:B------:R-:W-:Y:S01]  /*0f50*/  LOP3.LUT R14, R7.reuse, 0x10, RZ, 0xfc, !PT ;  /* 0x00000010070e7812 */ /* 0x040fe200078efcff */
[----:B------:R-:W-:Y:S01]  /*0f60*/  IMAD R13, R4, R8, R13 ;  /* 0x00000008040d7224 */ /* 0x000fe200078e020d */
[----:B------:R-:W-:Y:S01]  /*0f70*/  LOP3.LUT R16, R7, 0x14, RZ, 0xfc, !PT ;  /* 0x0000001407107812 */ /* 0x000fe200078efcff */
[----:B------:R-:W-:Y:S01]  /*0f80*/  @!P3 IMAD.IADD R6, R6, 0x1, -R17 ;  /* 0x000000010606b824 */ /* 0x000fe200078e0a11 */
[C---:B------:R-:W-:Y:S01]  /*0f90*/  ISETP.GT.U32.AND P3, PT, R4.reuse, R11, PT ;  /* 0x0000000b0400720c */ /* 0x040fe20003f64070 */
[----:B------:R-:W-:Y:S01]  /*0fa0*/  IMAD.MOV.U32 R17, RZ, RZ, R12 ;  /* 0x000000ffff117224 */ /* 0x000fe200078e000c */
[----:B------:R-:W-:Y:S01]  /*0fb0*/  IABS R19, R14 ;  /* 0x0000000e00137213 */ /* 0x000fe20000000000 */
[--C-:B------:R-:W-:Y:S01]  /*0fc0*/  @!P4 IMAD.IADD R15, R15, 0x1, -R4.reuse ;  /* 0x000000010f0fc824 */ /* 0x100fe200078e0a04 */
[----:B------:R-:W-:Y:S01]  /*0fd0*/  ISETP.GE.AND P4, PT, R7, RZ, PT ;  /* 0x000000ff0700720c */ /* 0x000fe20003f86270 */
[----:B------:R-:W-:Y:S01]  /*0fe0*/  @!P5 IMAD.IADD R9, R9, 0x1, -R4 ;  /* 0x000000010909d824 */ /* 0x000fe200078e0a04 */
[----:B------:R-:W-:Y:S01]  /*0ff0*/  ISETP.GT.U32.AND P5, PT, R4, R13, PT ;  /* 0x0000000d0400720c */ /* 0x000fe20003fa4070 */
[----:B------:R-:W-:Y:S01]  /*1000*/  IMAD.HI.U32 R8, R10, R17, RZ ;  /* 0x000000110a087227 */ /* 0x000fe200078e00ff */
[----:B------:R-:W-:-:S02]  /*1010*/  IABS R21, R16 ;  /* 0x0000001000157213 */ /* 0x000fc40000000000 */
[----:B------:R-:W-:Y:S01]  /*1020*/  LOP3.LUT R18, R7, 0x20, RZ, 0xfc, !PT ;  /* 0x0000002007127812 */ /* 0x000fe200078efcff */
[----:B------:R-:W-:Y:S01]  /*1030*/  IMAD.MOV R8, RZ, RZ, -R8 ;  /* 0x000000ffff087224 */ /* 0x000fe200078e0a08 */
[----:B------:R-:W-:Y:S01]  /*1040*/  IABS R59, R26 ;  /* 0x0000001a003b7213 */ /* 0x000fe20000000000 */
[----:B------:R-:W-:Y:S01]  /*1050*/  IMAD.MOV.U32 R5, RZ, RZ, R15 ;  /* 0x000000ffff057224 */ /* 0x000fe200078e000f */
[----:B------:R-:W-:Y:S01]  /*1060*/  IABS R25, R18 ;  /* 0x0000001200197213 */ /* 0x000fe20000000000 */
[--C-:B------:R-:W-:Y:S01]  /*1070*/  @!P3 IMAD.IADD R11, R11, 0x1, -R4.reuse ;  /* 0x000000010b0bb824 */ /* 0x100fe200078e0a04 */
[----:B------:R-:W-:Y:S01]  /*1080*/  ISETP.GE.AND P3, PT, R14, RZ, PT ;  /* 0x000000ff0e00720c */ /* 0x000fe20003f66270 */
[C---:B------:R-:W-:Y:S01]  /*1090*/  IMAD R15, R4.reuse, R8, R17 ;  /* 0x00000008040f7224 */ /* 0x040fe200078e0211 */
[----:B------:R-:W-:Y:S01]  /*10a0*/  LOP3.LUT R14, R7, 0x18, RZ, 0xfc, !PT ;  /* 0x00000018070e7812 */ /* 0x000fe200078efcff */
[----:B------:R-:W-:Y:S01]  /*10b0*/  @!P0 IMAD.MOV R5, RZ, RZ, -R5 ;  /* 0x000000ffff058224 */ /* 0x000fe200078e0a05 */
[C---:B------:R-:W-:Y:S01]  /*10c0*/  ISETP.GT.U32.AND P0, PT, R4.reuse, R11, PT ;  /* 0x0000000b0400720c */ /* 0x040fe20003f04070 */
[----:B------:R-:W-:Y:S01]  /*10d0*/  @!P5 IMAD.IADD R13, R13, 0x1, -R4 ;  /* 0x000000010d0dd824 */ /* 0x000fe200078e0a04 */
[----:B------:R-:W-:Y:S01]  /*10e0*/  LOP3.LUT R28, R7, 0x68, RZ, 0xfc, !PT ;  /* 0x00000068071c7812 */ /* 0x000fe200078efcff */
[----:B------:R-:W-:Y:S01]  /*10f0*/  @!P4 IMAD.MOV R9, RZ, RZ, -R9 ;  /* 0x000000ffff09c224 */ /* 0x000fe200078e0a09 */
[----:B------:R-:W-:Y:S01]  /*1100*/  ISETP.GT.U32.AND P4, PT, R4, R15, PT ;  /* 0x0000000f0400720c */ /* 0x000fe20003f84070 */
[----:B------:R-:W-:Y:S01]  /*1110*/  IMAD.HI.U32 R8, R10, R19, RZ ;  /* 0x000000130a087227 */ /* 0x000fe200078e00ff */
[----:B------:R-:W-:-:S02]  /*1120*/  ISETP.GT.U32.AND P5, PT, R4, R13, PT ;  /* 0x0000000d0400720c */ /* 0x000fc40003fa4070 */
[C---:B------:R-:W-:Y:S01]  /*1130*/  LOP3.LUT R30, R7.reuse, 0x6c, RZ, 0xfc, !PT ;  /* 0x0000006c071e7812 */ /* 0x040fe200078efcff */
[----:B------:R-:W-:Y:S01]  /*1140*/  IMAD.MOV R8, RZ, RZ, -R8 ;  /* 0x000000ffff087224 */ /* 0x000fe200078e0a08 */
[----:B------:R-:W-:Y:S01]  /*1150*/  LOP3.LUT R32, R7, 0x70, RZ, 0xfc, !PT ;  /* 0x0000007007207812 */ /* 0x000fe200078efcff */
[----:B------:R-:W-:Y:S01]  /*1160*/  IMAD.HI.U32 R12, R10, R21, RZ ;  /* 0x000000150a0c7227 */ /* 0x000fe200078e00ff */
[----:B------:R-:W-:Y:S02]  /*1170*/  IABS R63, R28 ;  /* 0x0000001c003f7213 */ /* 0x000fe40000000000 */
[----:B------:R-:W-:Y:S01]  /*1180*/  IABS R65, R30 ;  /* 0x0000001e00417213 */ /* 0x000fe20000000000 */
[----:B------:R-:W-:Y:S01]  /*1190*/  IMAD R17, R4, R8, R19 ;  /* 0x0000000804117224 */ /* 0x000fe200078e0213 */
[----:B------:R-:W-:Y:S01]  /*11a0*/  IABS R8, R14 ;  /* 0x0000000e00087213 */ /* 0x000fe20000000000 */
[----:B------:R-:W-:Y:S01]  /*11b0*/  IMAD.MOV R12, RZ, RZ, -R12 ;  /* 0x000000ffff0c7224 */ /* 0x000fe200078e0a0c */
[----:B------:R-:W-:Y:S01]  /*11c0*/  IABS R67, R32 ;  /* 0x0000002000437213 */ /* 0x000fe20000000000 */
[--C-:B------:R-:W-:Y:S01]  /*11d0*/  @!P0 IMAD.IADD R11, R11, 0x1, -R4.reuse ;  /* 0x000000010b0b8824 */ /* 0x100fe200078e0a04 */
[----:B------:R-:W-:Y:S01]  /*11e0*/  ISETP.GE.AND P0, PT, R16, RZ, PT ;  /* 0x000000ff1000720c */ /* 0x000fe20003f06270 */
[----:B------:R-:W-:Y:S01]  /*11f0*/  @!P4 IMAD.IADD R15, R15, 0x1, -R4 ;  /* 0x000000010f0fc824 */ /* 0x000fe200078e0a04 */
[C---:B------:R-:W-:Y:S01]  /*1200*/  LOP3.LUT R16, R7.reuse, 0x1c, RZ, 0xfc, !PT ;  /* 0x0000001c07107812 */ /* 0x040fe200078efcff */
[C---:B------:R-:W-:Y:S01]  /*1210*/  IMAD R19, R4.reuse, R12, R21 ;  /* 0x0000000c04137224 */ /* 0x040fe200078e0215 */
[----:B------:R-:W-:Y:S01]  /*1220*/  LOP3.LUT R34, R7, 0x74, RZ, 0xfc, !PT ;  /* 0x0000007407227812 */ /* 0x000fe200078efcff */
[----:B------:R-:W-:Y:S01]  /*1230*/  IMAD.MOV.U32 R21, RZ, RZ, R8 ;  /* 0x000000ffff157224 */ /* 0x000fe200078e0008 */
[----:B------:R-:W-:Y:S01]  /*1240*/  IABS R23, R16 ;  /* 0x0000001000177213 */ /* 0x000fe20000000000 */
[----:B------:R-:W-:Y:S01]  /*1250*/  @!P5 IMAD.IADD R13, R13, 0x1, -R4 ;  /* 0x000000010d0dd824 */ /* 0x000fe200078e0a04 */
[C---:B------:R-:W-:Y:S01]  /*1260*/  ISETP.GT.U32.AND P5, PT, R4.reuse, R17, PT ;  /* 0x000000110400720c */ /* 0x040fe20003fa4070 */
[----:B------:R-:W-:Y:S01]  /*1270*/  @!P1 IMAD.MOV R11, RZ, RZ, -R11 ;  /* 0x000000ffff0b9224 */ /* 0x000fe200078e0a0b */
[----:B------:R-:W-:Y:S01]  /*1280*/  ISETP.GT.U32.AND P1, PT, R4, R15, PT ;  /* 0x0000000f0400720c */ /* 0x000fe20003f24070 */
[----:B------:R-:W-:Y:S01]  /*1290*/  IMAD.HI.U32 R8, R10, R21, RZ ;  /* 0x000000150a087227 */ /* 0x000fe200078e00ff */
[----:B------:R-:W-:-:S02]  /*12a0*/  ISETP.GT.U32.AND P4, PT, R4, R19, PT ;  /* 0x000000130400720c */ /* 0x000fc40003f84070 */
[----:B------:R-:W-:Y:S01]  /*12b0*/  IABS R69, R34 ;  /* 0x0000002200457213 */ /* 0x000fe20000000000 */
[----:B------:R-:W-:Y:S02]  /*12c0*/  IMAD.MOV R12, RZ, RZ, -R8 ;  /* 0x000000ffff0c7224 */ /* 0x000fe400078e0a08 */
[----:B------:R-:W-:-:S04]  /*12d0*/  IMAD.HI.U32 R8, R10, R23, RZ ;  /* 0x000000170a087227 */ /* 0x000fc800078e00ff */
[C---:B------:R-:W-:Y:S01]  /*12e0*/  IMAD R21, R4.reuse, R12, R21 ;  /* 0x0000000c04157224 */ /* 0x040fe200078e0215 */
[----:B------:R-:W-:Y:S01]  /*12f0*/  LOP3.LUT R12, R7, 0x24, RZ, 0xfc, !PT ;  /* 0x00000024070c7812 */ /* 0x000fe200078efcff */
[--C-:B------:R-:W-:Y:S02]  /*1300*/  @!P5 IMAD.IADD R17, R17, 0x1, -R4.reuse ;  /* 0x000000011111d824 */ /* 0x100fe400078e0a04 */
[--C-:B------:R-:W-:Y:S01]  /*1310*/  @!P1 IMAD.IADD R15, R15, 0x1, -R4.reuse ;  /* 0x000000010f0f9824 */ /* 0x100fe200078e0a04 */
[C---:B------:R-:W-:Y:S01]  /*1320*/  ISETP.GT.U32.AND P1, PT, R4.reuse, R21, PT ;  /* 0x000000150400720c */ /* 0x040fe20003f24070 */
[----:B------:R-:W-:Y:S01]  /*1330*/  @!P4 IMAD.IADD R19, R19, 0x1, -R4 ;  /* 0x000000011313c824 */ /* 0x000fe200078e0a04 */
[C---:B------:R-:W-:Y:S01]  /*1340*/  ISETP.GT.U32.AND P5, PT, R4.reuse, R17, PT ;  /* 0x000000110400720c */ /* 0x040fe20003fa4070 */
[----:B------:R-:W-:Y:S01]  /*1350*/  IMAD.MOV R8, RZ, RZ, -R8 ;  /* 0x000000ffff087224 */ /* 0x000fe200078e0a08 */
[----:B------:R-:W-:Y:S01]  /*1360*/  IABS R27, R12 ;  /* 0x0000000c001b7213 */ /* 0x000fe20000000000 */
[----:B------:R-:W-:Y:S01]  /*1370*/  @!P6 IMAD.MOV R13, RZ, RZ, -R13 ;  /* 0x000000ffff0de224 */ /* 0x000fe200078e0a0d */
[C---:B------:R-:W-:Y:S01]  /*1380*/  ISETP.GT.U32.AND P4, PT, R4.reuse, R19, PT ;  /* 0x000000130400720c */ /* 0x040fe20003f84070 */
[----:B------:R-:W-:Y:S01]  /*1390*/  IMAD R23, R4, R8, R23 ;  /* 0x0000000804177224 */ /* 0x000fe200078e0217 */
[----:B------:R-:W-:Y:S01]  /*13a0*/  ISETP.GE.AND P6, PT, R14, RZ, PT ;  /* 0x000000ff0e00720c */ /* 0x000fe20003fc6270 */
[----:B------:R-:W-:Y:S01]  /*13b0*/  IMAD.HI.U32 R8, R10, R25, RZ ;  /* 0x000000190a087227 */ /* 0x000fe200078e00ff */
[----:B------:R-:W-:-:S03]  /*13c0*/  LOP3.LUT R14, R7, 0x28, RZ, 0xfc, !PT ;  /* 0x00000028070e7812 */ /* 0x000fc600078efcff */
[----:B------:R-:W-:Y:S01]  /*13d0*/  @!P1 IMAD.IADD R21, R21, 0x1, -R4 ;  /* 0x0000000115159824 */ /* 0x000fe200078e0a04 */
[----:B------:R-:W-:Y:S01]  /*13e0*/  IABS R29, R14 ;  /* 0x0000000e001d7213 */ /* 0x000fe20000000000 */
[----:B------:R-:W-:Y:S02]  /*13f0*/  IMAD.MOV R8, RZ, RZ, -R8 ;  /* 0x000000ffff087224 */ /* 0x000fe400078e0a08 */
[----:B------:R-:W-:Y:S01]  /*1400*/  @!P5 IMAD.IADD R17, R17, 0x1, -R4 ;  /* 0x000000011111d824 */ /* 0x000fe200078e0a04 */
[C---:B------:R-:W-:Y:S01]  /*1410*/  ISETP.GT.U32.AND P5, PT, R4.reuse, R23, PT ;  /* 0x000000170400720c */ /* 0x040fe20003fa4070 */
[C---:B------:R-:W-:Y:S01]  /*1420*/  IMAD R25, R4.reuse, R8, R25 ;  /* 0x0000000804197224 */ /* 0x040fe200078e0219 */
[----:B------:R-:W-:Y:S01]  /*1430*/  ISETP.GT.U32.AND P1, PT, R4, R21, PT ;  /* 0x000000150400720c */ /* 0x000fe20003f24070 */
[----:B------:R-:W-:-:S04]  /*1440*/  IMAD.HI.U32 R8, R10, R27, RZ ;  /* 0x0000001b0a087227 */ /* 0x000fc800078e00ff */
[----:B------:R-:W-:Y:S01]  /*1450*/  @!P4 IMAD.IADD R19, R19, 0x1, -R4 ;  /* 0x000000011313c824 */ /* 0x000fe200078e0a04 */
[----:B------:R-:W-:Y:S01]  /*1460*/  ISETP.GT.U32.AND P4, PT, R4, R25, PT ;  /* 0x000000190400720c */ /* 0x000fe20003f84070 */
[----:B------:R-:W-:Y:S02]  /*1470*/  IMAD.MOV R8, RZ, RZ, -R8 ;  /* 0x000000ffff087224 */ /* 0x000fe400078e0a08 */
[----:B------:R-:W-:Y:S02]  /*1480*/  @!P0 IMAD.MOV R19, RZ, RZ, -R19 ;  /* 0x000000ffff138224 */ /* 0x000fe400078e0a13 */
[--C-:B------:R-:W-:Y:S01]  /*1490*/  @!P5 IMAD.IADD R23, R23, 0x1, -R4.reuse ;  /* 0x000000011717d824 */ /* 0x100fe200078e0a04 */
[----:B------:R-:W-:Y:S01]  /*14a0*/  ISETP.GE.AND P5, PT, R12, RZ, PT ;  /* 0x000000ff0c00720c */ /* 0x000fe20003fa6270 */
[--C-:B------:R-:W-:Y:S01]  /*14b0*/  @!P1 IMAD.IADD R21, R21, 0x1, -R4.reuse ;  /* 0x0000000115159824 */ /* 0x100fe200078e0a04 */
[----:B------:R-:W-:Y:S01]  /*14c0*/  ISETP.GE.AND P1, PT, R14, RZ, PT ;  /* 0x000000ff0e00720c */ /* 0x000fe20003f26270 */
[C---:B------:R-:W-:Y:S01]  /*14d0*/  IMAD R27, R4.reuse, R8, R27 ;  /* 0x00000008041b7224 */ /* 0x040fe200078e021b */
[C---:B------:R-:W-:Y:S01]  /*14e0*/  ISETP.GT.U32.AND P0, PT, R4.reuse, R23, PT ;  /* 0x000000170400720c */ /* 0x040fe20003f04070 */
[----:B------:R-:W-:Y:S01]  /*14f0*/  @!P6 IMAD.MOV R21, RZ, RZ, -R21 ;  /* 0x000000ffff15e224 */ /* 0x000fe200078e0a15 */
[----:B------:R-:W-:Y:S01]  /*1500*/  LOP3.LUT R14, R7, 0x30, RZ, 0xfc, !PT ;  /* 0x00000030070e7812 */ /* 0x000fe200078efcff */
[----:B------:R-:W-:Y:S01]  /*1510*/  @!P2 IMAD.MOV R15, RZ, RZ, -R15 ;  /* 0x000000ffff0fa224 */ /* 0x000fe200078e0a0f */
[----:B------:R-:W-:Y:S01]  /*1520*/  ISETP.GT.U32.AND P6, PT, R4, R27, PT ;  /* 0x0000001b0400720c */ /* 0x000fe20003fc4070 */
[----:B------:R-:W-:Y:S01]  /*1530*/  @!P4 IMAD.IADD R25, R25, 0x1, -R4 ;  /* 0x000000011919c824 */ /* 0x000fe200078e0a04 */
[----:B------:R-:W-:Y:S01]  /*1540*/  ISETP.GE.AND P2, PT, R16, RZ, PT ;  /* 0x000000ff1000720c */ /* 0x000fe20003f46270 */
[----:B------:R-:W-:Y:S01]  /*1550*/  IMAD.HI.U32 R8, R10, R29, RZ ;  /* 0x0000001d0a087227 */ /* 0x000fe200078e00ff */
[----:B------:R-:W-:-:S02]  /*1560*/  LOP3.LUT R12, R7, 0x2c, RZ, 0xfc, !PT ;  /* 0x0000002c070c7812 */ /* 0x000fc400078efcff */
[----:B------:R-:W-:Y:S01]  /*1570*/  ISETP.GT.U32.AND P4, PT, R4, R25, PT ;  /* 0x000000190400720c */ /* 0x000fe20003f84070 */
[----:B------:R-:W-:Y:S01]  /*1580*/  IMAD.MOV R8, RZ, RZ, -R8 ;  /* 0x000000ffff087224 */ /* 0x000fe200078e0a08 */
[----:B------:R-:W-:Y:S01]  /*1590*/  IABS R33, R14 ;  /* 0x0000000e00217213 */ /* 0x000fe20000000000 */
[--C-:B------:R-:W-:Y:S01]  /*15a0*/  @!P0 IMAD.IADD R23, R23, 0x1, -R4.reuse ;  /* 0x0000000117178824 */ /* 0x100fe200078e0a04 */
[----:B------:R-:W-:Y:S01]  /*15b0*/  ISETP.GE.AND P0, PT, R12, RZ, PT ;  /* 0x000000ff0c00720c */ /* 0x000fe20003f06270 */
[----:B------:R-:W-:Y:S01]  /*15c0*/  IMAD R29, R4, R8, R29 ;  /* 0x00000008041d7224 */ /* 0x000fe200078e021d */
[----:B------:R-:W-:Y:S01]  /*15d0*/  IABS R31, R12 ;  /* 0x0000000c001f7213 */ /* 0x000fe20000000000 */
[----:B------:R-:W-:Y:S01]  /*15e0*/  @!P6 IMAD.IADD R27, R27, 0x1, -R4 ;  /* 0x000000011b1be824 */ /* 0x000fe200078e0a04 */
[----:B------:R-:W-:Y:S01]  /*15f0*/  LOP3.LUT R16, R7, 0x34, RZ, 0xfc, !PT ;  /* 0x0000003407107812 */ /* 0x000fe200078efcff */
[----:B------:R-:W-:Y:S01]  /*1600*/  @!P2 IMAD.MOV R23, RZ, RZ, -R23 ;  /* 0x000000ffff17a224 */ /* 0x000fe200078e0a17 */
[----:B------:R-:W-:Y:S01]  /*1610*/  ISETP.GE.AND P6, PT, R14, RZ, PT ;  /* 0x000000ff0e00720c */ /* 0x000fe20003fc6270 */
[----:B------:R-:W-:Y:S01]  /*1620*/  IMAD.HI.U32 R12, R10, R33, RZ ;  /* 0x000000210a0c7227 */ /* 0x000fe200078e00ff */
[----:B------:R-:W-:-:S02]  /*1630*/  ISETP.GT.U32.AND P2, PT, R4, R27, PT ;  /* 0x0000001b0400720c */ /* 0x000fc40003f44070 */
[----:B------:R-:W-:Y:S01]  /*1640*/  IABS R35, R16 ;  /* 0x0000001000237213 */ /* 0x000fe20000000000 */
[----:B------:R-:W-:Y:S01]  /*1650*/  @!P4 IMAD.IADD R25, R25, 0x1, -R4 ;  /* 0x000000011919c824 */ /* 0x000fe200078e0a04 */
[----:B------:R-:W-:Y:S01]  /*1660*/  ISETP.GT.U32.AND P4, PT, R4, R29, PT ;  /* 0x0000001d0400720c */ /* 0x000fe20003f84070 */
[----:B------:R-:W-:Y:S01]  /*1670*/  @!P3 IMAD.MOV R17, RZ, RZ, -R17 ;  /* 0x000000ffff11b224 */ /* 0x000fe200078e0a11 */
[----:B------:R-:W-:Y:S01]  /*1680*/  ISETP.GE.AND P3, PT, R18, RZ, PT ;  /* 0x000000ff1200720c */ /* 0x000fe20003f66270 */
[----:B------:R-:W-:Y:S01]  /*1690*/  IMAD.MOV R12, RZ, RZ, -R12 ;  /* 0x000000ffff0c7224 */ /* 0x000fe200078e0a0c */
[----:B------:R-:W-:Y:S01]  /*16a0*/  LOP3.LUT R18, R7, 0x3c, RZ, 0xfc, !PT ;  /* 0x0000003c07127812 */ /* 0x000fe200078efcff */
[----:B------:R-:W-:-:S03]  /*16b0*/  IMAD.HI.U32 R8, R10, R31, RZ ;  /* 0x0000001f0a087227 */ /* 0x000fc600078e00ff */
[----:B------:R-:W-:Y:S01]  /*16c0*/  IABS R39, R18 ;  /* 0x0000001200277213 */ /* 0x000fe20000000000 */
[----:B------:R-:W-:Y:S02]  /*16d0*/  IMAD R33, R4, R12, R33 ;  /* 0x0000000c04217224 */ /* 0x000fe400078e0221 */
[--C-:B------:R-:W-:Y:S02]  /*16e0*/  @!P2 IMAD.IADD R27, R27, 0x1, -R4.reuse ;  /* 0x000000011b1ba824 */ /* 0x100fe400078e0a04 */
[----:B------:R-:W-:Y:S01]  /*16f0*/  @!P4 IMAD.IADD R29, R29, 0x1, -R4 ;  /* 0x000000011d1dc824 */ /* 0x000fe200078e0a04 */
[----:B------:R-:W-:Y:S01]  /*1700*/  ISETP.GE.AND P4, PT, R16, RZ, PT ;  /* 0x000000ff1000720c */ /* 0x000fe20003f86270 */
[----:B------:R-:W-:Y:S01]  /*1710*/  @!P5 IMAD.MOV R27, RZ, RZ, -R27 ;  /* 0x000000ffff1bd224 */ /* 0x000fe200078e0a1b */
[C---:B------:R-:W-:Y:S01]  /*1720*/  ISETP.GT.U32.AND P5, PT, R4.reuse, R33, PT ;  /* 0x000000210400720c */ /* 0x040fe20003fa4070 */
[----:B------:R-:W-:Y:S01]  /*1730*/  @!P3 IMAD.MOV R25, RZ, RZ, -R25 ;  /* 0x000000ffff19b224 */ /* 0x000fe200078e0a19 */
[----:B------:R-:W-:Y:S01]  /*1740*/  ISETP.GT.U32.AND P3, PT, R4, R29, PT ;  /* 0x0000001d0400720c */ /* 0x000fe20003f64070 */
[----:B------:R-:W-:-:S02]  /*1750*/  IMAD.MOV R8, RZ, RZ, -R8 ;  /* 0x000000ffff087224 */ /* 0x000fc400078e0a08 */
[----:B------:R-:W-:-:S04]  /*1760*/  IMAD.HI.U32 R14, R10, R35, RZ ;  /* 0x000000230a0e7227 */ /* 0x000fc800078e00ff */
[C---:B------:R-:W-:Y:S01]  /*1770*/  IMAD R31, R4.reuse, R8, R31 ;  /* 0x00000008041f7224 */ /* 0x040fe200078e021f */
[----:B------:R-:W-:Y:S01]  /*1780*/  LOP3.LUT R8, R7, 0x38, RZ, 0xfc, !PT ;  /* 0x0000003807087812 */ /* 0x000fe200078efcff */
[----:B------:R-:W-:Y:S02]  /*1790*/  IMAD.MOV R14, RZ, RZ, -R14 ;  /* 0x000000ffff0e7224 */ /* 0x000fe400078e0a0e */
[--C-:B------:R-:W-:Y:S01]  /*17a0*/  @!P5 IMAD.IADD R33, R33, 0x1, -R4.reuse ;  /* 0x000000012121d824 */ /* 0x100fe200078e0a04 */
[----:B------:R-:W-:Y:S01]  /*17b0*/  IABS R37, R8 ;  /* 0x0000000800257213 */ /* 0x000fe20000000000 */
[C---:B------:R-:W-:Y:S01]  /*17c0*/  IMAD R35, R4.reuse, R14, R35 ;  /* 0x0000000e04237224 */ /* 0x040fe200078e0223 */
[----:B------:R-:W-:Y:S01]  /*17d0*/  ISETP.GT.U32.AND P2, PT, R4, R31, PT ;  /* 0x0000001f0400720c */ /* 0x000fe20003f44070 */
[----:B------:R-:W-:Y:S01]  /*17e0*/  @!P3 IMAD.IADD R29, R29, 0x1, -R4 ;  /* 0x000000011d1db824 */ /* 0x000fe200078e0a04 */
[----:B------:R-:W-:Y:S01]  /*17f0*/  ISETP.GE.AND P3, PT, R8, RZ, PT ;  /* 0x000000ff0800720c */ /* 0x000fe20003f66270 */
[----:B------:R-:W-:Y:S01]  /*1800*/  IMAD.HI.U32 R8, R10, R37, RZ ;  /* 0x000000250a087227 */ /* 0x000fe200078e00ff */
[----:B------:R-:W-:-:S03]  /*1810*/  ISETP.GT.U32.AND P5, PT, R4, R33, PT ;  /* 0x000000210400720c */ /* 0x000fc60003fa4070 */
[----:B------:R-:W-:Y:S01]  /*1820*/  @!P1 IMAD.MOV R29, RZ, RZ, -R29 ;  /* 0x000000ffff1d9224 */ /* 0x000fe200078e0a1d */
[----:B------:R-:W-:Y:S01]  /*1830*/  ISETP.GT.U32.AND P1, PT, R4, R35, PT ;  /* 0x000000230400720c */ /* 0x000fe20003f24070 */
[----:B------:R-:W-:-:S04]  /*1840*/  IMAD.HI.U32 R12, R10, R39, RZ ;  /* 0x000000270a0c7227 */ /* 0x000fc800078e00ff */
[----:B------:R-:W-:Y:S02]  /*1850*/  IMAD.MOV R8, RZ, RZ, -R8 ;  /* 0x000000ffff087224 */ /* 0x000fe400078e0a08 */
[----:B------:R-:W-:Y:S02]  /*1860*/  IMAD.MOV R12, RZ, RZ, -R12 ;  /* 0x000000ffff0c7224 */ /* 0x000fe400078e0a0c */
[C---:B------:R-:W-:Y:S02]  /*1870*/  IMAD R37, R4.reuse, R8, R37 ;  /* 0x0000000804257224 */ /* 0x040fe400078e0225 */
[C---:B------:R-:W-:Y:S02]  /*1880*/  IMAD R39, R4.reuse, R12, R39 ;  /* 0x0000000c04277224 */ /* 0x040fe400078e0227 */
[----:B------:R-:W-:Y:S01]  /*1890*/  @!P5 IMAD.IADD R33, R33, 0x1, -R4 ;  /* 0x000000012121d824 */ /* 0x000fe200078e0a04 */
[----:B------:R-:W-:Y:S01]  /*18a0*/  ISETP.GT.U32.AND P5, PT, R4, R37, PT ;  /* 0x000000250400720c */ /* 0x000fe20003fa4070 */
[----:B------:R-:W-:-:S04]  /*18b0*/  IMAD.HI.U32 R14, R10, R41, RZ ;  /* 0x000000290a0e7227 */ /* 0x000fc800078e00ff */
[----:B------:R-:W-:Y:S01]  /*18c0*/  @!P1 IMAD.IADD R35, R35, 0x1, -R4 ;  /* 0x0000000123239824 */ /* 0x000fe200078e0a04 */
[C---:B------:R-:W-:Y:S01]  /*18d0*/  ISETP.GT.U32.AND P1, PT, R4.reuse, R39, PT ;  /* 0x000000270400720c */ /* 0x040fe20003f24070 */
[----:B------:R-:W-:Y:S02]  /*18e0*/  IMAD.MOV R14, RZ, RZ, -R14 ;  /* 0x000000ffff0e7224 */ /* 0x000fe400078e0a0e */
[--C-:B------:R-:W-:Y:S02]  /*18f0*/  @!P2 IMAD.IADD R31, R31, 0x1, -R4.reuse ;  /* 0x000000011f1fa824 */ /* 0x100fe400078e0a04 */
[C---:B------:R-:W-:Y:S01]  /*1900*/  IMAD R41, R4.reuse, R14, R41 ;  /* 0x0000000e04297224 */ /* 0x040fe200078e0229 */
[----:B------:R-:W-:Y:S01]  /*1910*/  LOP3.LUT R14, R7, 0x48, RZ, 0xfc, !PT ;  /* 0x00000048070e7812 */ /* 0x000fe200078efcff */
[----:B------:R-:W-:Y:S01]  /*1920*/  @!P5 IMAD.IADD R37, R37, 0x1, -R4 ;  /* 0x000000012525d824 */ /* 0x000fe200078e0a04 */
[----:B------:R-:W-:Y:S01]  /*1930*/  ISETP.GT.U32.AND P2, PT, R4, R31, PT ;  /* 0x0000001f0400720c */ /* 0x000fe20003f44070 */
[----:B------:R-:W-:Y:S01]  /*1940*/  IMAD.HI.U32 R16, R10, R43, RZ ;  /* 0x0000002b0a107227 */ /* 0x000fe200078e00ff */
[----:B------:R-:W-:-:S02]  /*1950*/  IABS R45, R14 ;  /* 0x0000000e002d7213 */ /* 0x000fc40000000000 */
[C---:B------:R-:W-:Y:S01]  /*1960*/  ISETP.GT.U32.AND P5, PT, R4.reuse, R35, PT ;  /* 0x000000230400720c */ /* 0x040fe20003fa4070 */
[----:B------:R-:W-:Y:S01]  /*1970*/  @!P1 IMAD.IADD R39, R39, 0x1, -R4 ;  /* 0x0000000127279824 */ /* 0x000fe200078e0a04 */
[----:B------:R-:W-:Y:S01]  /*1980*/  ISETP.GT.U32.AND P1, PT, R4, R37, PT ;  /* 0x000000250400720c */ /* 0x000fe20003f24070 */
[----:B------:R-:W-:-:S04]  /*1990*/  IMAD.HI.U32 R8, R10, R45, RZ ;  /* 0x0000002d0a087227 */ /* 0x000fc800078e00ff */
[----:B------:R-:W-:Y:S02]  /*19a0*/  IMAD.MOV R8, RZ, RZ, -R8 ;  /* 0x000000ffff087224 */ /* 0x000fe400078e0a08 */
[----:B------:R-:W-:Y:S02]  /*19b0*/  IMAD.MOV R16, RZ, RZ, -R16 ;  /* 0x000000ffff107224 */ /* 0x000fe400078e0a10 */
[C---:B------:R-:W-:Y:S02]  /*19c0*/  IMAD R45, R4.reuse, R8, R45 ;  /* 0x00000008042d7224 */ /* 0x040fe400078e022d */
[C---:B------:R-:W-:Y:S01]  /*19d0*/  IMAD R43, R4.reuse, R16, R43 ;  /* 0x00000010042b7224 */ /* 0x040fe200078e022b */
[----:B------:R-:W-:Y:S01]  /*19e0*/  LOP3.LUT R16, R7, 0x4c, RZ, 0xfc, !PT ;  /* 0x0000004c07107812 */ /* 0x000fe200078efcff */
[--C-:B------:R-:W-:Y:S01]  /*19f0*/  @!P1 IMAD.IADD R37, R37, 0x1, -R4.reuse ;  /* 0x0000000125259824 */ /* 0x100fe200078e0a04 */
[----:B------:R-:W-:Y:S01]  /*1a00*/  ISETP.GT.U32.AND P1, PT, R4, R45, PT ;  /* 0x0000002d0400720c */ /* 0x000fe20003f24070 */
[----:B------:R-:W-:Y:S01]  /*1a10*/  @!P2 IMAD.IADD R31, R31, 0x1, -R4 ;  /* 0x000000011f1fa824 */ /* 0x000fe200078e0a04 */
[----:B------:R-:W-:Y:S01]  /*1a20*/  IABS R47, R16 ;  /* 0x00000010002f7213 */ /* 0x000fe20000000000 */
[----:B------:R-:W-:Y:S01]  /*1a30*/  @!P3 IMAD.MOV R37, RZ, RZ, -R37 ;  /* 0x000000ffff25b224 */ /* 0x000fe200078e0a25 */
[----:B------:R-:W-:Y:S01]  /*1a40*/  ISETP.GE.AND P2, PT, R18, RZ, PT ;  /* 0x000000ff1200720c */ /* 0x000fe20003f46270 */
[----:B------:R-:W-:Y:S01]  /*1a50*/  @!P0 IMAD.MOV R31, RZ, RZ, -R31 ;  /* 0x000000ffff1f8224 */ /* 0x000fe200078e0a1f */
[----:B------:R-:W-:Y:S01]  /*1a60*/  ISETP.GT.U32.AND P0, PT, R4, R39, PT ;  /* 0x000000270400720c */ /* 0x000fe20003f04070 */
[----:B------:R-:W-:Y:S01]  /*1a70*/  IMAD.HI.U32 R12, R10, R47, RZ ;  /* 0x0000002f0a0c7227 */ /* 0x000fe200078e00ff */
[----:B------:R-:W-:-:S03]  /*1a80*/  LOP3.LUT R18, R7, 0x50, RZ, 0xfc, !PT ;  /* 0x0000005007127812 */ /* 0x000fc600078efcff */
[----:B------:R-:W-:Y:S01]  /*1a90*/  IMAD.MOV R12, RZ, RZ, -R12 ;  /* 0x000000ffff0c7224 */ /* 0x000fe200078e0a0c */
[----:B------:R-:W-:Y:S01]  /*1aa0*/  IABS R49, R18 ;  /* 0x0000001200317213 */ /* 0x000fe20000000000 */
[----:B------:R-:W-:Y:S02]  /*1ab0*/  @!P1 IMAD.IADD R45, R45, 0x1, -R4 ;  /* 0x000000012d2d9824 */ /* 0x000fe400078e0a04 */
[C---:B------:R-:W-:Y:S02]  /*1ac0*/  IMAD R47, R4.reuse, R12, R47 ;  /* 0x0000000c042f7224 */ /* 0x040fe400078e022f */
[----:B------:R-:W-:Y:S01]  /*1ad0*/  @!P6 IMAD.MOV R33, RZ, RZ, -R33 ;  /* 0x000000ffff21e224 */ /* 0x000fe200078e0a21 */
[----:B------:R-:W-:Y:S01]  /*1ae0*/  ISETP.GT.U32.AND P3, PT, R4, R45, PT ;  /* 0x0000002d0400720c */ /* 0x000fe20003f64070 */
[----:B------:R-:W-:Y:S01]  /*1af0*/  IMAD.HI.U32 R12, R10, R53, RZ ;  /* 0x000000350a0c7227 */ /* 0x000fe200078e00ff */
[----:B------:R-:W-:-:S03]  /*1b00*/  ISETP.GT.U32.AND P6, PT, R4, R41, PT ;  /* 0x000000290400720c */ /* 0x000fc60003fc4070 */
[--C-:B------:R-:W-:Y:S01]  /*1b10*/  @!P5 IMAD.IADD R35, R35, 0x1, -R4.reuse ;  /* 0x000000012323d824 */ /* 0x100fe200078e0a04 */
[----:B------:R-:W-:Y:S01]  /*1b20*/  ISETP.GT.U32.AND P5, PT, R4, R43, PT ;  /* 0x0000002b0400720c */ /* 0x000fe20003fa4070 */
[----:B------:R-:W-:Y:S01]  /*1b30*/  @!P0 IMAD.IADD R39, R39, 0x1, -R4 ;  /* 0x0000000127278824 */ /* 0x000fe200078e0a04 */
[----:B------:R-:W-:Y:S01]  /*1b40*/  ISETP.GE.AND P0, PT, R20, RZ, PT ;  /* 0x000000ff1400720c */ /* 0x000fe20003f06270 */
[----:B------:R-:W-:Y:S01]  /*1b50*/  IMAD.MOV R12, RZ, RZ, -R12 ;  /* 0x000000ffff0c7224 */ /* 0x000fe200078e0a0c */
[----:B------:R-:W-:Y:S01]  /*1b60*/  LOP3.LUT R20, R7, 0x58, RZ, 0xfc, !PT ;  /* 0x0000005807147812 */ /* 0x000fe200078efcff */
[----:B------:R-:W-:-:S03]  /*1b70*/  IMAD.HI.U32 R8, R10, R49, RZ ;  /* 0x000000310a087227 */ /* 0x000fc600078e00ff */
[----:B------:R-:W-:Y:S01]  /*1b80*/  IABS R55, R20 ;  /* 0x0000001400377213 */ /* 0x000fe20000000000 */
[C---:B------:R-:W-:Y:S02]  /*1b90*/  IMAD R53, R4.reuse, R12, R53 ;  /* 0x0000000c04357224 */ /* 0x040fe400078e0235 */
[----:B------:R-:W-:Y:S02]  /*1ba0*/  IMAD.MOV R8, RZ, RZ, -R8 ;  /* 0x000000ffff087224 */ /* 0x000fe400078e0a08 */
[--C-:B------:R-:W-:Y:S01]  /*1bb0*/  @!P3 IMAD.IADD R45, R45, 0x1, -R4.reuse ;  /* 0x000000012d2db824 */ /* 0x100fe200078e0a04 */
[C---:B------:R-:W-:Y:S01]  /*1bc0*/  ISETP.GT.U32.AND P3, PT, R4.reuse, R53, PT ;  /* 0x000000350400720c */ /* 0x040fe20003f64070 */
[C---:B------:R-:W-:Y:S02]  /*1bd0*/  IMAD R49, R4.reuse, R8, R49 ;  /* 0x0000000804317224 */ /* 0x040fe400078e0231 */
[----:B------:R-:W-:Y:S01]  /*1be0*/  @!P6 IMAD.IADD R41, R41, 0x1, -R4 ;  /* 0x000000012929e824 */ /* 0x000fe200078e0a04 */
[----:B------:R-:W-:Y:S01]  /*1bf0*/  ISETP.GT.U32.AND P6, PT, R4, R47, PT ;  /* 0x0000002f0400720c */ /* 0x000fe20003fc4070 */
[----:B------:R-:W-:-:S04]  /*1c00*/  IMAD.HI.U32 R8, R10, R55, RZ ;  /* 0x000000370a087227 */ /* 0x000fc800078e00ff */
[----:B------:R-:W-:Y:S01]  /*1c10*/  @!P5 IMAD.IADD R43, R43, 0x1, -R4 ;  /* 0x000000012b2bd824 */ /* 0x000fe200078e0a04 */
[----:B------:R-:W-:Y:S01]  /*1c20*/  ISETP.GE.AND P5, PT, R22, RZ, PT ;  /* 0x000000ff1600720c */ /* 0x000fe20003fa6270 */
[----:B------:R-:W-:Y:S01]  /*1c30*/  @!P4 IMAD.MOV R35, RZ, RZ, -R35 ;  /* 0x000000ffff23c224 */ /* 0x000fe200078e0a23 */
[C---:B------:R-:W-:Y:S01]  /*1c40*/  ISETP.GT.U32.AND P4, PT, R4.reuse, R41, PT ;  /* 0x000000290400720c */ /* 0x040fe20003f84070 */
[----:B------:R-:W-:Y:S01]  /*1c50*/  IMAD.MOV R12, RZ, RZ, -R8 ;  /* 0x000000ffff0c7224 */ /* 0x000fe200078e0a08 */
[----:B------:R-:W-:Y:S01]  /*1c60*/  LOP3.LUT R22, R7, 0x5c, RZ, 0xfc, !PT ;  /* 0x0000005c07167812 */ /* 0x000fe200078efcff */
[--C-:B------:R-:W-:Y:S01]  /*1c70*/  @!P3 IMAD.IADD R53, R53, 0x1, -R4.reuse ;  /* 0x000000013535b824 */ /* 0x100fe200078e0a04 */
[C---:B------:R-:W-:Y:S01]  /*1c80*/  ISETP.GT.U32.AND P1, PT, R4.reuse, R43, PT ;  /* 0x0000002b0400720c */ /* 0x040fe20003f24070 */
[----:B------:R-:W-:Y:S01]  /*1c90*/  IMAD R55, R4, R12, R55 ;  /* 0x0000000c04377224 */ /* 0x000fe200078e0237 */
[----:B------:R-:W-:Y:S01]  /*1ca0*/  IABS R57, R22 ;  /* 0x0000001600397213 */ /* 0x000fe20000000000 */
[----:B------:R-:W-:-:S02]  /*1cb0*/  @!P6 IMAD.IADD R47, R47, 0x1, -R4 ;  /* 0x000000012f2fe824 */ /* 0x000fc400078e0a04 */
[----:B------:R-:W-:Y:S01]  /*1cc0*/  @!P2 IMAD.MOV R39, RZ, RZ, -R39 ;  /* 0x000000ffff27a224 */ /* 0x000fe200078e0a27 */
[----:B------:R-:W-:Y:S01]  /*1cd0*/  ISETP.GT.U32.AND P3, PT, R4, R55, PT ;  /* 0x000000370400720c */ /* 0x000fe20003f64070 */
[----:B------:R-:W-:Y:S01]  /*1ce0*/  IMAD.HI.U32 R8, R10, R57, RZ ;  /* 0x000000390a087227 */ /* 0x000fe200078e00ff */
[----:B------:R-:W-:-:S03]  /*1cf0*/  ISETP.GT.U32.AND P6, PT, R4, R47, PT ;  /* 0x0000002f0400720c */ /* 0x000fc60003fc4070 */
[----:B------:R-:W-:Y:S01]  /*1d00*/  @!P4 IMAD.IADD R41, R41, 0x1, -R4 ;  /* 0x000000012929c824 */ /* 0x000fe200078e0a04 */
[----:B------:R-:W-:Y:S01]  /*1d10*/  ISETP.GT.U32.AND P4, PT, R4, R49, PT ;  /* 0x000000310400720c */ /* 0x000fe20003f84070 */
[----:B------:R-:W-:Y:S02]  /*1d20*/  IMAD.MOV R8, RZ, RZ, -R8 ;  /* 0x000000ffff087224 */ /* 0x000fe400078e0a08 */
[--C-:B------:R-:W-:Y:S01]  /*1d30*/  @!P1 IMAD.IADD R43, R43, 0x1, -R4.reuse ;  /* 0x000000012b2b9824 */ /* 0x100fe200078e0a04 */
[----:B------:R-:W-:Y:S01]  /*1d40*/  ISETP.GE.AND P1, PT, R14, RZ, PT ;  /* 0x000000ff0e00720c */ /* 0x000fe20003f26270 */
[----:B------:R-:W-:Y:S02]  /*1d50*/  IMAD R57, R4, R8, R57 ;  /* 0x0000000804397224 */ /* 0x000fe400078e0239 */
[----:B------:R-:W-:Y:S02]  /*1d60*/  @!P3 IMAD.IADD R55, R55, 0x1, -R4 ;  /* 0x000000013737b824 */ /* 0x000fe400078e0a04 */
[----:B------:R-:W-:Y:S01]  /*1d70*/  IMAD.HI.U32 R8, R10, R59, RZ ;  /* 0x0000003b0a087227 */ /* 0x000fe200078e00ff */
[----:B------:R-:W-:-:S03]  /*1d80*/  ISETP.GT.U32.AND P3, PT, R4, R57, PT ;  /* 0x000000390400720c */ /* 0x000fc60003f64070 */
[----:B------:R-:W-:Y:S01]  /*1d90*/  @!P4 IMAD.IADD R49, R49, 0x1, -R4 ;  /* 0x000000013131c824 */ /* 0x000fe200078e0a04 */
[----:B------:R-:W-:Y:S01]  /*1da0*/  ISETP.GE.AND P4, PT, R18, RZ, PT ;  /* 0x000000ff1200720c */ /* 0x000fe20003f86270 */
[----:B------:R-:W-:Y:S01]  /*1db0*/  IMAD.MOV R8, RZ, RZ, -R8 ;  /* 0x000000ffff087224 */ /* 0x000fe200078e0a08 */
[----:B------:R-:W-:Y:S01]  /*1dc0*/  LOP3.LUT R18, R7, 0x64, RZ, 0xfc, !PT ;  /* 0x0000006407127812 */ /* 0x000fe200078efcff */
[----:B------:R-:W-:Y:S01]  /*1dd0*/  @!P5 IMAD.MOV R43, RZ, RZ, -R43 ;  /* 0x000000ffff2bd224 */ /* 0x000fe200078e0a2b */
[C---:B------:R-:W-:Y:S01]  /*1de0*/  ISETP.GT.U32.AND P2, PT, R4.reuse, R49, PT ;  /* 0x000000310400720c */ /* 0x040fe20003f44070 */
[----:B------:R-:W-:Y:S01]  /*1df0*/  IMAD R59, R4, R8, R59 ;  /* 0x00000008043b7224 */ /* 0x000fe200078e023b */
[----:B------:R-:W-:Y:S01]  /*1e00*/  IABS R61, R18 ;  /* 0x00000012003d7213 */ /* 0x000fe20000000000 */
[----:B------:R-:W-:-:S04]  /*1e10*/  IMAD.HI.U32 R8, R10, R63, RZ ;  /* 0x0000003f0a087227 */ /* 0x000fc800078e00ff */
[----:B------:R-:W-:Y:S01]  /*1e20*/  @!P3 IMAD.IADD R57, R57, 0x1, -R4 ;  /* 0x000000013939b824 */ /* 0x000fe200078e0a04 */
[----:B------:R-:W-:Y:S01]  /*1e30*/  ISETP.GT.U32.AND P3, PT, R4, R59, PT ;  /* 0x0000003b0400720c */ /* 0x000fe20003f64070 */
[----:B------:R-:W-:-:S03]  /*1e40*/  IMAD.HI.U32 R12, R10, R61, RZ ;  /* 0x0000003d0a0c7227 */ /* 0x000fc600078e00ff */
[----:B------:R-:W-:Y:S01]  /*1e50*/  ISETP.GT.U32.AND P5, PT, R4, R57, PT ;  /* 0x000000390400720c */ /* 0x000fe20003fa4070 */
[----:B------:R-:W-:Y:S02]  /*1e60*/  IMAD.MOV R12, RZ, RZ, -R12 ;  /* 0x000000ffff0c7224 */ /* 0x000fe400078e0a0c */
[----:B------:R-:W-:Y:S01]  /*1e70*/  @!P6 IMAD.IADD R47, R47, 0x1, -R4 ;  /* 0x000000012f2fe824 */ /* 0x000fe200078e0a04 */
[----:B------:R-:W-:Y:S01]  /*1e80*/  ISETP.GE.AND P6, PT, R16, RZ, PT ;  /* 0x000000ff1000720c */ /* 0x000fe20003fc6270 */
[----:B------:R-:W-:Y:S01]  /*1e90*/  IMAD R61, R4, R12, R61 ;  /* 0x0000000c043d7224 */ /* 0x000fe200078e023d */
[----:B------:R-:W-:Y:S01]  /*1ea0*/  LOP3.LUT R16, R7, 0x78, RZ, 0xfc, !PT ;  /* 0x0000007807107812 */ /* 0x000fe200078efcff */
[----:B------:R-:W-:-:S03]  /*1eb0*/  IMAD.HI.U32 R12, R10, R65, RZ ;  /* 0x000000410a0c7227 */ /* 0x000fc600078e00ff */
[----:B------:R-:W-:Y:S01]  /*1ec0*/  IABS R71, R16 ;  /* 0x0000001000477213 */ /* 0x000fe20000000000 */
[----:B------:R-:W-:-:S04]  /*1ed0*/  IMAD.HI.U32 R14, R10, R67, RZ ;  /* 0x000000430a0e7227 */ /* 0x000fc800078e00ff */
[----:B------:R-:W-:Y:S01]  /*1ee0*/  @!P3 IMAD.IADD R59, R59, 0x1, -R4 ;  /* 0x000000013b3bb824 */ /* 0x000fe200078e0a04 */
[C---:B------:R-:W-:Y:S01]  /*1ef0*/  ISETP.GT.U32.AND P3, PT, R4.reuse, R55, PT ;  /* 0x000000370400720c */ /* 0x040fe20003f64070 */
[----:B------:R-:W-:Y:S02]  /*1f00*/  IMAD.MOV R8, RZ, RZ, -R8 ;  /* 0x000000ffff087224 */ /* 0x000fe400078e0a08 */
[----:B------:R-:W-:Y:S01]  /*1f10*/  @!P0 IMAD.MOV R41, RZ, RZ, -R41 ;  /* 0x000000ffff298224 */ /* 0x000fe200078e0a29 */
[C---:B------:R-:W-:Y:S01]  /*1f20*/  ISETP.GT.U32.AND P0, PT, R4.reuse, R53, PT ;  /* 0x000000350400720c */ /* 0x040fe20003f04070 */
[----:B------:R-:W-:Y:S02]  /*1f30*/  IMAD.MOV R12, RZ, RZ, -R12 ;  /* 0x000000ffff0c7224 */ /* 0x000fe400078e0a0c */
[----:B------:R-:W-:Y:S02]  /*1f40*/  IMAD.MOV R14, RZ, RZ, -R14 ;  /* 0x000000ffff0e7224 */ /* 0x000fe400078e0a0e */
[----:B------:R-:W-:-:S02]  /*1f50*/  IMAD R7, R4, R8, R63 ;  /* 0x0000000804077224 */ /* 0x000fc400078e023f */
[C---:B------:R-:W-:Y:S02]  /*1f60*/  IMAD R63, R4.reuse, R12, R65 ;  /* 0x0000000c043f7224 */ /* 0x040fe400078e0241 */
[C---:B------:R-:W-:Y:S02]  /*1f70*/  IMAD R65, R4.reuse, R14, R67 ;  /* 0x0000000e04417224 */ /* 0x040fe400078e0243 */
[----:B------:R-:W-:Y:S01]  /*1f80*/  @!P1 IMAD.MOV R45, RZ, RZ, -R45 ;  /* 0x000000ffff2d9224 */ /* 0x000fe200078e0a2d */
[----:B------:R-:W-:Y:S01]  /*1f90*/  ISETP.GT.U32.AND P1, PT, R4, R59, PT ;  /* 0x0000003b0400720c */ /* 0x000fe20003f24070 */
[----:B------:R-:W-:-:S04]  /*1fa0*/  IMAD.HI.U32 R8, R10, R69, RZ ;  /* 0x000000450a087227 */ /* 0x000fc800078e00ff */
[--C-:B------:R-:W-:Y:S01]  /*1fb0*/  @!P2 IMAD.IADD R49, R49, 0x1, -R4.reuse ;  /* 0x000000013131a824 */ /* 0x100fe200078e0a04 */
[C---:B------:R-:W-:Y:S01]  /*1fc0*/  ISETP.GT.U32.AND P2, PT, R4.reuse, R7, PT ;  /* 0x000000070400720c */ /* 0x040fe20003f44070 */
[----:B------:R-:W-:Y:S01]  /*1fd0*/  @!P5 IMAD.IADD R57, R57, 0x1, -R4 ;  /* 0x000000013939d824 */ /* 0x000fe200078e0a04 */
[----:B------:R-:W-:Y:S01]  /*1fe0*/  ISETP.GT.U32.AND P5, PT, R4, R65, PT ;  /* 0x000000410400720c */ /* 0x000fe20003fa4070 */
[----:B------:R-:W-:-:S04]  /*1ff0*/  IMAD.HI.U32 R10, R10, R71, RZ ;  /* 0x000000470a0a7227 */ /* 0x000fc800078e00ff */
[----:B------:R-:W-:Y:S01]  /*2000*/  @!P6 IMAD.MOV R47, RZ, RZ, -R47 ;  /* 0x000000ffff2fe224 */ /* 0x000fe200078e0a2f */
[----:B------:R-:W-:Y:S01]  /*2010*/  ISETP.GT.U32.AND P6, PT, R4, R61, PT ;  /* 0x0000003d0400720c */ /* 0x000fe20003fc4070 */
[----:B------:R-:W-:Y:S02]  /*2020*/  IMAD.MOV R8, RZ, RZ, -R8 ;  /* 0x000000ffff087224 */ /* 0x000fe400078e0a08 */
[--C-:B------:R-:W-:Y:S01]  /*2030*/  @!P3 IMAD.IADD R55, R55, 0x1, -R4.reuse ;  /* 0x000000013737b824 */ /* 0x100fe200078e0a04 */
[----:B------:R-:W-:Y:S01]  /*2040*/  ISETP.GE.AND P3, PT, R24, RZ, PT ;  /* 0x000000ff1800720c */ /* 0x000fe20003f66270 */
[----:B------:R-:W-:Y:S01]  /*2050*/  @!P0 IMAD.IADD R53, R53, 0x1, -R4 ;  /* 0x0000000135358824 */ /* 0x000fe200078e0a04 */
[C---:B------:R-:W-:Y:S01]  /*2060*/  ISETP.GT.U32.AND P0, PT, R4.reuse, R63, PT ;  /* 0x0000003f0400720c */ /* 0x040fe20003f04070 */
[----:B------:R-:W-:Y:S02]  /*2070*/  IMAD.MOV R10, RZ, RZ, -R10 ;  /* 0x000000ffff0a7224 */ /* 0x000fe400078e0a0a */
[C---:B------:R-:W-:Y:S01]  /*2080*/  IMAD R67, R4.reuse, R8, R69 ;  /* 0x0000000804437224 */ /* 0x040fe200078e0245 */
[----:B------:R-:W-:Y:S01]  /*2090*/  LOP3.LUT R8, RZ, R51, RZ, 0x33, !PT ;  /* 0x00000033ff087212 */ /* 0x000fe200078e33ff */
[----:B------:R-:W-:-:S02]  /*20a0*/  IMAD R69, R4, R10, R71 ;  /* 0x0000000a04457224 */ /* 0x000fc400078e0247 */
[--C-:B------:R-:W-:Y:S01]  /*20b0*/  @!P1 IMAD.IADD R59, R59, 0x1, -R4.reuse ;  /* 0x000000013b3b9824 */ /* 0x100fe200078e0a04 */
[----:B------:R-:W-:Y:S01]  /*20c0*/  ISETP.GT.U32.AND P1, PT, R4, R67, PT ;  /* 0x000000430400720c */ /* 0x000fe20003f24070 */
[--C-:B------:R-:W-:Y:S01]  /*20d0*/  @!P2 IMAD.IADD R7, R7, 0x1, -R4.reuse ;  /* 0x000000010707a824 */ /* 0x100fe200078e0a04 */
[----:B------:R-:W-:Y:S01]  /*20e0*/  ISETP.GE.AND P2, PT, R22, RZ, PT ;  /* 0x000000ff1600720c */ /* 0x000fe20003f46270 */
[--C-:B------:R-:W-:Y:S01]  /*20f0*/  @!P5 IMAD.IADD R65, R65, 0x1, -R4.reuse ;  /* 0x000000014141d824 */ /* 0x100fe200078e0a04 */
[----:B------:R-:W-:Y:S01]  /*2100*/  ISETP.GT.U32.AND P5, PT, R4, R69, PT ;  /* 0x000000450400720c */ /* 0x000fe20003fa4070 */
[--C-:B------:R-:W-:Y:S01]  /*2110*/  @!P6 IMAD.IADD R61, R61, 0x1, -R4.reuse ;  /* 0x000000013d3de824 */ /* 0x100fe200078e0a04 */
[----:B------:R-:W-:Y:S01]  /*2120*/  ISETP.GE.AND P6, PT, R20, RZ, PT ;  /* 0x000000ff1400720c */ /* 0x000fe20003fc6270 */
[----:B------:R-:W-:Y:S01]  /*2130*/  @!P3 IMAD.MOV R53, RZ, RZ, -R53 ;  /* 0x000000ffff35b224 */ /* 0x000fe200078e0a35 */
[----:B------:R-:W-:Y:S01]  /*2140*/  ISETP.GT.U32.AND P3, PT, R4, R7, PT ;  /* 0x000000070400720c */ /* 0x000fe20003f64070 */
[----:B------:R-:W-:Y:S01]  /*2150*/  @!P0 IMAD.IADD R63, R63, 0x1, -R4 ;  /* 0x000000013f3f8824 */ /* 0x000fe200078e0a04 */
[----:B------:R-:W-:Y:S01]  /*2160*/  ISETP.GE.AND P0, PT, R26, RZ, PT ;  /* 0x000000ff1a00720c */ /* 0x000fe20003f06270 */
[----:B------:R-:W-:-:S02]  /*2170*/  @!P4 IMAD.MOV R49, RZ, RZ, -R49 ;  /* 0x000000ffff31c224 */ /* 0x000fc400078e0a31 */
[--C-:B------:R-:W-:Y:S01]  /*2180*/  @!P1 IMAD.IADD R67, R67, 0x1, -R4.reuse ;  /* 0x0000000143439824 */ /* 0x100fe200078e0a04 */
[C---:B------:R-:W-:Y:S01]  /*2190*/  ISETP.GT.U32.AND P4, PT, R4.reuse, R63, PT ;  /* 0x0000003f0400720c */ /* 0x040fe20003f84070 */
[----:B------:R-:W-:Y:S01]  /*21a0*/  @!P2 IMAD.MOV R57, RZ, RZ, -R57 ;  /* 0x000000ffff39a224 */ /* 0x000fe200078e0a39 */
[C---:B------:R-:W-:Y:S01]  /*21b0*/  ISETP.GT.U32.AND P1, PT, R4.reuse, R61, PT ;  /* 0x0000003d0400720c */ /* 0x040fe20003f24070 */
[--C-:B------:R-:W-:Y:S01]  /*21c0*/  @!P5 IMAD.IADD R69, R69, 0x1, -R4.reuse ;  /* 0x000000014545d824 */ /* 0x100fe200078e0a04 */
[C---:B------:R-:W-:Y:S01]  /*21d0*/  ISETP.GT.U32.AND P2, PT, R4.reuse, R67, PT ;  /* 0x000000430400720c */ /* 0x040fe20003f44070 */
[----:B------:R-:W-:Y:S01]  /*21e0*/  @!P6 IMAD.MOV R55, RZ, RZ, -R55 ;  /* 0x000000ffff37e224 */ /* 0x000fe200078e0a37 */
[----:B------:R-:W-:Y:S01]  /*21f0*/  ISETP.GT.U32.AND P6, PT, R4, R65, PT ;  /* 0x000000410400720c */ /* 0x000fe20003fc4070 */
[--C-:B------:R-:W-:Y:S01]  /*2200*/  @!P3 IMAD.IADD R7, R7, 0x1, -R4.reuse ;  /* 0x000000010707b824 */ /* 0x100fe200078e0a04 */
[----:B------:R-:W-:Y:S01]  /*2210*/  ISETP.GE.AND P3, PT, R30, RZ, PT ;  /* 0x000000ff1e00720c */ /* 0x000fe20003f66270 */
[----:B------:R-:W-:Y:S01]  /*2220*/  @!P0 IMAD.MOV R59, RZ, RZ, -R59 ;  /* 0x000000ffff3b8224 */ /* 0x000fe200078e0a3b */
[----:B------:R-:W-:Y:S01]  /*2230*/  ISETP.GT.U32.AND P0, PT, R4, R69, PT ;  /* 0x000000450400720c */ /* 0x000fe20003f04070 */
[----:B------:R-:W-:Y:S01]  /*2240*/  IMAD R71, R72, R77, RZ ;  /* 0x0000004d48477224 */ /* 0x000fe200078e02ff */
[----:B------:R-:W-:Y:S01]  /*2250*/  ISETP.GE.AND P5, PT, R18, RZ, PT ;  /* 0x000000ff1200720c */ /* 0x000fe20003fa6270 */
[--C-:B------:R-:W-:Y:S01]  /*2260*/  @!P4 IMAD.IADD R63, R63, 0x1, -R4.reuse ;  /* 0x000000013f3fc824 */ /* 0x100fe200078e0a04 */
[----:B------:R-:W-:Y:S01]  /*2270*/  ISETP.GE.AND P4, PT, R32, RZ, PT ;  /* 0x000000ff2000720c */ /* 0x000fe20003f86270 */
[--C-:B------:R-:W-:Y:S01]  /*2280*/  @!P1 IMAD.IADD R61, R61, 0x1, -R4.reuse ;  /* 0x000000013d3d9824 */ /* 0x100fe200078e0a04 */
[----:B------:R-:W-:Y:S01]  /*2290*/  ISETP.GE.AND P1, PT, R28, RZ, PT ;  /* 0x000000ff1c00720c */ /* 0x000fe20003f26270 */
[--C-:B------:R-:W-:Y:S01]  /*22a0*/  @!P2 IMAD.IADD R67, R67, 0x1, -R4.reuse ;  /* 0x000000014343a824 */ /* 0x100fe200078e0a04 */
[----:B------:R-:W-:Y:S01]  /*22b0*/  ISETP.GE.AND P2, PT, R16, RZ, PT ;  /* 0x000000ff1000720c */ /* 0x000fe20003f46270 */
[--C-:B------:R-:W-:Y:S01]  /*22c0*/  @!P6 IMAD.IADD R65, R65, 0x1, -R4.reuse ;  /* 0x000000014141e824 */ /* 0x100fe200078e0a04 */
[----:B------:R-:W-:Y:S01]  /*22d0*/  ISETP.GE.AND P6, PT, R34, RZ, PT ;  /* 0x000000ff2200720c */ /* 0x000fe20003fc6270 */
[----:B------:R-:W-:Y:S01]  /*22e0*/  @!P3 IMAD.MOV R63, RZ, RZ, -R63 ;  /* 0x000000ffff3fb224 */ /* 0x000fe200078e0a3f */
[----:B------:R-:W-:Y:S01]  /*22f0*/  ISETP.GE.AND P3, PT, R3, RZ, PT ;  /* 0x000000ff0300720c */ /* 0x000fe20003f66270 */
[----:B------:R-:W-:Y:S01]  /*2300*/  @!P0 IMAD.IADD R69, R69, 0x1, -R4 ;  /* 0x0000000145458824 */ /* 0x000fe200078e0a04 */
[----:B------:R-:W-:Y:S01]  /*2310*/  ISETP.NE.AND P0, PT, R50, RZ, PT ;  /* 0x000000ff3200720c */ /* 0x000fe20003f05270 */
[----:B------:R-:W-:Y:S01]  /*2320*/  @!P5 IMAD.MOV R61, RZ, RZ, -R61 ;  /* 0x000000ffff3dd224 */ /* 0x000fe200078e0a3d */
[----:B------:R-:W-:Y:S01]  /*2330*/  ISETP.GE.AND P5, PT, R205, R192, PT ;  /* 0x000000c0cd00720c */ /* 0x000fe20003fa6270 */
[----:B------:R-:W-:Y:S01]  /*2340*/  @!P4 IMAD.MOV R65, RZ, RZ, -R65 ;  /* 0x000000ffff41c224 */ /* 0x000fe200078e0a41 */
[----:B------:R-:W-:Y:S01]  /*2350*/  ISETP.GT.AND P4, PT, R190, 0x1f, PT ;  /* 0x0000001fbe00780c */ /* 0x000fe20003f84270 */
[----:B------:R-:W-:Y:S01]  /*2360*/  @!P1 IMAD.MOV R7, RZ, RZ, -R7 ;  /* 0x000000ffff079224 */ /* 0x000fe200078e0a07 */
[----:B------:R-:W-:Y:S01]  /*2370*/  ISETP.NE.AND P1, PT, R51, RZ, PT ;  /* 0x000000ff3300720c */ /* 0x000fe20003f25270 */
[----:B------:R-:W-:Y:S01]  /*2380*/  @!P2 IMAD.MOV R69, RZ, RZ, -R69 ;  /* 0x000000ffff45a224 */ /* 0x000fe200078e0a45 */
[----:B------:R-:W-:Y:S01]  /*2390*/  SEL R4, RZ, 0x4, !P4 ;  /* 0x00000004ff047807 */ /* 0x000fe20006000000 */
[----:B------:R-:W-:Y:S01]  /*23a0*/  @!P6 IMAD.MOV R67, RZ, RZ, -R67 ;  /* 0x000000ffff43e224 */ /* 0x000fe200078e0a43 */
[C---:B------:R-:W-:Y:S01]  /*23b0*/  SEL R10, R8.reuse, R35, !P1 ;  /* 0x00000023080a7207 */ /* 0x040fe20004800000 */
[----:B------:R-:W-:Y:S01]  /*23c0*/  @!P3 IMAD.MOV R6, RZ, RZ, -R6 ;  /* 0x000000ffff06b224 */ /* 0x000fe200078e0a06 */
[----:B------:R-:W-:-:S02]  /*23d0*/  SEL R35, R8, R5, !P1 ;  /* 0x0000000508237207 */ /* 0x000fc40004800000 */
[----:B------:R-:W-:Y:S02]  /*23e0*/  SEL R5, R4, RZ, !P5 ;  /* 0x000000ff04057207 */ /* 0x000fe40006800000 */
[----:B------:R-:W-:Y:S02]  /*23f0*/  @!P0 LOP3.LUT R6, RZ, R50, RZ, 0x33, !PT ;  /* 0x00000032ff068212 */ /* 0x000fe400078e33ff */
[----:B------:R-:W-:Y:S02]  /*2400*/  ISETP.GE.AND P0, PT, R188, R192, PT ;  /* 0x000000c0bc00720c */ /* 0x000fe40003f06270 */
[----:B------:R-:W-:Y:S01]  /*2410*/  SEL R64, R8, R13, !P1 ;  /* 0x0000000d08407207 */ /* 0x000fe20004800000 */
[----:B-1----:R-:W-:Y:S01]  /*2420*/  IMAD R74, R6, UR4, RZ ;  /* 0x00000004064a7c24 */ /* 0x002fe2000f8e02ff */
[C---:B------:R-:W-:Y:S02]  /*2430*/  SEL R52, R8.reuse, R37, !P1 ;  /* 0x0000002508347207 */ /* 0x040fe40004800000 */
[----:B------:R-:W-:-:S02]  /*2440*/  SEL R51, R8, R39, !P1 ;  /* 0x0000002708337207 */ /* 0x000fc40004800000 */
[C---:B------:R-:W-:Y:S02]  /*2450*/  SEL R48, R8.reuse, R45, !P1 ;  /* 0x0000002d08307207 */ /* 0x040fe40004800000 */
[C---:B------:R-:W-:Y:S02]  /*2460*/  SEL R66, R8.reuse, R9, !P1 ;  /* 0x0000000908427207 */ /* 0x040fe40004800000 */
[C---:B------:R-:W-:Y:S02]  /*2470*/  SEL R11, R8.reuse, R11, !P1 ;  /* 0x0000000b080b7207 */ /* 0x040fe40004800000 */
[C---:B------:R-:W-:Y:S02]  /*2480*/  SEL R15, R8.reuse, R15, !P1 ;  /* 0x0000000f080f7207 */ /* 0x040fe40004800000 */
        /* <DEDUP_REMOVED lines=22> */
[----:B------:R-:W-:Y:S01]  /*25f0*/  SEL R36, R8, R69, !P1 ;  /* 0x0000004508247207 */ /* 0x000fe20004800000 */
[----:B------:R-:W-:Y:S01]  /*2600*/  IMAD R69, R73, R76, RZ ;  /* 0x0000004c49457224 */ /* 0x000fe200078e02ff */
[----:B------:R-:W-:Y:S02]  /*2610*/  ISETP.NE.U32.AND P4, PT, R5, RZ, PT ;  /* 0x000000ff0500720c */ /* 0x000fe40003f85070 */
[----:B------:R-:W-:Y:S02]  /*2620*/  ISETP.GE.AND P1, PT, R186, R192, PT ;  /* 0x000000c0ba00720c */ /* 0x000fe40003f26270 */
[----:B------:R-:W-:-:S02]  /*2630*/  SEL R5, R4, RZ, !P0 ;  /* 0x000000ff04057207 */ /* 0x000fc40004000000 */
[----:B------:R-:W-:Y:S02]  /*2640*/  ISETP.GE.AND P0, PT, R184, R192, PT ;  /* 0x000000c0b800720c */ /* 0x000fe40003f06270 */
[C---:B------:R-:W-:Y:S02]  /*2650*/  SEL R7, R4.reuse, RZ, !P1 ;  /* 0x000000ff04077207 */ /* 0x040fe40004800000 */
[----:B------:R-:W-:Y:S02]  /*2660*/  ISETP.NE.U32.AND P1, PT, R5, RZ, PT ;  /* 0x000000ff0500720c */ /* 0x000fe40003f25070 */
[----:B------:R-:W-:Y:S02]  /*2670*/  SEL R5, R4, RZ, !P0 ;  /* 0x000000ff04057207 */ /* 0x000fe40004000000 */
[----:B------:R-:W-:Y:S02]  /*2680*/  ISETP.NE.U32.AND P0, PT, R7, RZ, PT ;  /* 0x000000ff0700720c */ /* 0x000fe40003f05070 */
[----:B------:R-:W-:Y:S01]  /*2690*/  ISETP.NE.U32.AND P2, PT, R5, RZ, PT ;  /* 0x000000ff0500720c */ /* 0x000fe20003f45070 */
[----:B------:R-:W-:Y:S01]  /*26a0*/  IMAD R5, R76, 0x2, R185 ;  /* 0x000000024c057824 */ /* 0x000fe200078e02b9 */
[----:B----4-:R-:W-:-:S02]  /*26b0*/  LEA R172, P3, R74, UR16, 0x2 ;  /* 0x000000104aac7c11 */ /* 0x010fc4000f8610ff */
[----:B------:R-:W-:Y:S01]  /*26c0*/  LOP3.LUT R67, R205, 0x8, RZ, 0xfc, !PT ;  /* 0x00000008cd437812 */ /* 0x000fe200078efcff */
[----:B------:R-:W-:Y:S01]  /*26d0*/  IMAD R7, R76, 0x2, R5 ;  /* 0x000000024c077824 */ /* 0x000fe200078e0205 */
[----:B------:R-:W-:Y:S02]  /*26e0*/  LEA.HI.X.SX32 R8, R74, UR17, 0x2, P3 ;  /* 0x000000114a087c11 */ /* 0x000fe400098f16ff */
[-C--:B------:R-:W-:Y:S01]  /*26f0*/  LEA R106, P3, R5, R172.reuse, 0x2 ;  /* 0x000000ac056a7211 */ /* 0x080fe200078610ff */
[C---:B------:R-:W-:Y:S01]  /*2700*/  IMAD R9, R76.reuse, 0x2, R7 ;  /* 0x000000024c097824 */ /* 0x040fe200078e0207 */
[----:B------:R-:W-:Y:S02]  /*2710*/  LEA R108, P5, R7, R172, 0x2 ;  /* 0x000000ac076c7211 */ /* 0x000fe400078a10ff */
[----:B------:R-:W-:Y:S01]  /*2720*/  LEA.HI.X.SX32 R107, R5, R8, 0x2, P3 ;  /* 0x00000008056b7211 */ /* 0x000fe200018f16ff */
[----:B------:R-:W-:Y:S01]  /*2730*/  IMAD R6, R76, 0x2, R9 ;  /* 0x000000024c067824 */ /* 0x000fe200078e0209 */
[----:B------:R-:W-:-:S02]  /*2740*/  LEA R110, P6, R9, R172, 0x2 ;  /* 0x000000ac096e7211 */ /* 0x000fc400078c10ff */
[----:B------:R-:W-:Y:S02]  /*2750*/  LEA.HI.X.SX32 R109, R7, R8, 0x2, P5 ;  /* 0x00000008076d7211 */ /* 0x000fe400028f16ff */
[----:B------:R-:W-:Y:S02]  /*2760*/  LEA R82, P5, R203, R172, 0x2 ;  /* 0x000000accb527211 */ /* 0x000fe400078a10ff */
[----:B------:R-:W-:Y:S02]  /*2770*/  LEA.HI.X.SX32 R111, R9, R8, 0x2, P6 ;  /* 0x00000008096f7211 */ /* 0x000fe400030f16ff */
[-C--:B------:R-:W-:Y:S02]  /*2780*/  LEA R114, P3, R6, R172.reuse, 0x2 ;  /* 0x000000ac06727211 */ /* 0x080fe400078610ff */
[----:B------:R-:W-:Y:S02]  /*2790*/  LEA R86, P6, R201, R172, 0x2 ;  /* 0x000000acc9567211 */ /* 0x000fe400078c10ff */
[----:B------:R-:W-:-:S02]  /*27a0*/  LEA.HI.X.SX32 R83, R203, R8, 0x2, P5 ;  /* 0x00000008cb537211 */ /* 0x000fc400028f16ff */
[----:B------:R-:W-:Y:S02]  /*27b0*/  LEA R94, P5, R197, R172, 0x2 ;  /* 0x000000acc55e7211 */ /* 0x000fe400078a10ff */
[-C--:B------:R-:W-:Y:S02]  /*27c0*/  LEA.HI.X.SX32 R115, R6, R8.reuse, 0x2, P3 ;  /* 0x0000000806737211 */ /* 0x080fe400018f16ff */
[----:B------:R-:W-:Y:S02]  /*27d0*/  LEA.HI.X.SX32 R87, R201, R8, 0x2, P6 ;  /* 0x00000008c9577211 */ /* 0x000fe400030f16ff */
[-C--:B------:R-:W-:Y:S02]  /*27e0*/  LEA R88, P3, R199, R172.reuse, 0x2 ;  /* 0x000000acc7587211 */ /* 0x080fe400078610ff */
[----:B------:R-:W-:Y:S02]  /*27f0*/  LEA R90, P6, R195, R172, 0x2 ;  /* 0x000000acc35a7211 */ /* 0x000fe400078c10ff */
[----:B------:R-:W-:-:S02]  /*2800*/  LEA.HI.X.SX32 R95, R197, R8, 0x2, P5 ;  /* 0x00000008c55f7211 */ /* 0x000fc400028f16ff */
[----:B------:R-:W-:Y:S02]  /*2810*/  LEA R170, P5, R71, UR18, 0x2 ;  /* 0x0000001247aa7c11 */ /* 0x000fe4000f8a10ff */
[-C--:B------:R-:W-:Y:S02]  /*2820*/  LEA.HI.X.SX32 R89, R199, R8.reuse, 0x2, P3 ;  /* 0x00000008c7597211 */ /* 0x080fe400018f16ff */
[----:B------:R-:W-:Y:S02]  /*2830*/  LEA.HI.X.SX32 R91, R195, R8, 0x2, P6 ;  /* 0x00000008c35b7211 */ /* 0x000fe400030f16ff */
[----:B------:R-:W-:Y:S02]  /*2840*/  ISETP.NE.U32.AND P3, PT, R68, RZ, PT ;  /* 0x000000ff4400720c */ /* 0x000fe40003f65070 */
[----:B------:R-:W-:Y:S02]  /*2850*/  LEA R92, P6, R193, R172, 0x2 ;  /* 0x000000acc15c7211 */ /* 0x000fe400078c10ff */
[----:B------:R-:W-:Y:S01]  /*2860*/  LEA.HI.X.SX32 R5, R71, UR19, 0x2, P5 ;  /* 0x0000001347057c11 */ /* 0x000fe2000a8f16ff */
[----:B------:R-:W-:Y:S10]  /*2870*/  BRA.U UP0, `(.L_x_5) ;  /* 0x0000000100187547 */ /* 0x000ff4000b800000 */
[----:B------:R-:W-:Y:S01]  /*2880*/  ELECT P5, URZ, PT ;  /* 0x0000000000ff782f */ /* 0x000fe200038a0000 */
[----:B------:R-:W-:Y:S01]  /*2890*/  IMAD.MOV.U32 R6, RZ, RZ, 0x1 ;  /* 0x00000001ff067424 */ /* 0x000fe200078e00ff */
[----:B------:R-:W-:Y:S01]  /*28a0*/  UMOV UR4, 0x40 ;  /* 0x0000004000047882 */ /* 0x000fe20000000000 */
[----:B------:R-:W-:Y:S01]  /*28b0*/  UVIRTCOUNT.DEALLOC.SMPOOL 0x80 ;  /* 0x000000800000784c */ /* 0x000fe20000000000 */
[----:B------:R-:W-:-:S09]  /*28c0*/  ULEA UR4, UR11, UR4, 0x18 ;  /* 0x000000040b047291 */ /* 0x000fd2000f8ec0ff */
[----:B------:R1:W-:Y:S03]  /*28d0*/  @P5 STS.U8 [UR4], R6 ;  /* 0x00000006ff005988 */ /* 0x0003e60008000004 */
.L_x_5:
[----:B------:R-:W-:Y:S01]  /*28e0*/  LEA R96, P5, R191, R172, 0x2 ;  /* 0x000000acbf607211 */ /* 0x000fe200078a10ff */
[----:B------:R-:W-:Y:S01]  /*28f0*/  IMAD R66, R66, UR6, RZ ;  /* 0x0000000642427c24 */ /* 0x000fe2000f8e02ff */
[-C--:B------:R-:W-:Y:S01]  /*2900*/  LEA.HI.X.SX32 R93, R193, R8.reuse, 0x2, P6 ;  /* 0x00000008c15d7211 */ /* 0x080fe200030f16ff */
[----:B------:R-:W-:Y:S01]  /*2910*/  IMAD R65, R11, UR6, RZ ;  /* 0x000000060b417c24 */ /* 0x000fe2000f8e02ff */
[----:B------:R-:W-:Y:S01]  /*2920*/  LEA.HI.X.SX32 R97, R191, R8, 0x2, P5 ;  /* 0x00000008bf617211 */ /* 0x000fe200028f16ff */
[----:B------:R-:W-:Y:S01]  /*2930*/  IMAD R64, R64, UR6, RZ ;  /* 0x0000000640407c24 */ /* 0x000fe2000f8e02ff */
[----:B------:R-:W-:Y:S01]  /*2940*/  LEA R112, P5, R70, R172, 0x2 ;  /* 0x000000ac46707211 */ /* 0x000fe200078a10ff */
[----:B------:R-:W-:Y:S01]  /*2950*/  IMAD R63, R15, UR6, RZ ;  /* 0x000000060f3f7c24 */ /* 0x000fe2000f8e02ff */
[----:B------:R-:W-:Y:S01]  /*2960*/  LEA R118, P6, R66, R170, 0x2 ;  /* 0x000000aa42767211 */ /* 0x000fe200078c10ff */
[----:B------:R-:W-:Y:S01]  /*2970*/  IMAD R62, R62, UR6, RZ ;  /* 0x000000063e3e7c24 */ /* 0x000fe2000f8e02ff */
[----:B------:R-:W-:Y:S01]  /*2980*/  LEA.HI.X.SX32 R113, R70, R8, 0x2, P5 ;  /* 0x0000000846717211 */ /* 0x000fe200028f16ff */
[----:B------:R-:W-:Y:S01]  /*2990*/  IMAD R61, R19, UR6, RZ ;  /* 0x00000006133d7c24 */ /* 0x000fe2000f8e02ff */
        /* <DEDUP_REMOVED lines=12> */
[C---:B------:R-:W-:Y:S01]  /*2a60*/  LEA R100, P5, R185.reuse, R172, 0x2 ;  /* 0x000000acb9647211 */ /* 0x040fe200078a10ff */
[----:B------:R-:W-:Y:S01]  /*2a70*/  IMAD R54, R54, UR6, RZ ;  /* 0x0000000636367c24 */ /* 0x000fe2000f8e02ff */
[-C--:B------:R-:W-:Y:S01]  /*2a80*/  LEA.HI.X.SX32 R121, R64, R5.reuse, 0x2, P6 ;  /* 0x0000000540797211 */ /* 0x080fe200030f16ff */
[----:B------:R-:W-:Y:S01]  /*2a90*/  UIADD3 UR12, UPT, UPT, UR21, UR12, URZ ;  /* 0x0000000c150c7290 */ /* 0x000fe2000fffe0ff */
[----:B------:R-:W-:Y:S01]  /*2aa0*/  LEA.HI.X.SX32 R101, R185, R8, 0x2, P5 ;  /* 0x00000008b9657211 */ /* 0x000fe200028f16ff */
[----:B------:R-:W-:Y:S01]  /*2ab0*/  IMAD R53, R10, UR6, RZ ;  /* 0x000000060a357c24 */ /* 0x000fe2000f8e02ff */
[-C--:B------:R-:W-:Y:S01]  /*2ac0*/  LEA R182, P5, R65, R170.reuse, 0x2 ;  /* 0x000000aa41b67211 */ /* 0x080fe200078a10ff */
[----:B------:R-:W-:Y:S01]  /*2ad0*/  IMAD R52, R52, UR6, RZ ;  /* 0x0000000634347c24 */ /* 0x000fe2000f8e02ff */
[CC--:B------:R-:W-:Y:S01]  /*2ae0*/  LEA R122, P6, R62.reuse, R170.reuse, 0x2 ;  /* 0x000000aa3e7a7211 */ /* 0x0c0fe200078c10ff */
[----:B------:R-:W-:Y:S01]  /*2af0*/  IMAD R51, R51, UR6, RZ ;  /* 0x0000000633337c24 */ /* 0x000fe2000f8e02ff */
[-C--:B------:R-:W-:Y:S01]  /*2b00*/  LEA.HI.X.SX32 R183, R65, R5.reuse, 0x2, P5 ;  /* 0x0000000541b77211 */ /* 0x080fe200028f16ff */
[----:B------:R-:W-:Y:S01]  /*2b10*/  IMAD R50, R41, UR6, RZ ;  /* 0x0000000629327c24 */ /* 0x000fe2000f8e02ff */
[CC--:B------:R-:W-:Y:S01]  /*2b20*/  LEA R180, P5, R63.reuse, R170.reuse, 0x2 ;  /* 0x000000aa3fb47211 */ /* 0x0c0fe200078a10ff */
[----:B------:R-:W-:Y:S01]  /*2b30*/  STTM.16dp32bit_t0_t15.x64 tmem[UR12], RZ ;  /* 0x000000ff000079ed */ /* 0x000fe20008b0000c */
[----:B------:R-:W-:Y:S01]  /*2b40*/  STTM.16dp32bit_t16_t31.x64 tmem[UR12+0x40], RZ ;  /* 0x000040ff000079ed */ /* 0x000fe20008b2000c */
[-C--:B------:R-:W-:Y:S01]  /*2b50*/  LEA.HI.X.SX32 R123, R62, R5.reuse, 0x2, P6 ;  /* 0x000000053e7b7211 */ /* 0x080fe200030f16ff */
[----:B------:R-:W2:Y:S01]  /*2b60*/  FENCE.VIEW.ASYNC.T ;  /* 0x00000000000073c6 */ /* 0x000ea20000000200 */
[-C--:B------:R-:W-:Y:S01]  /*2b70*/  LEA.HI.X.SX32 R181, R63, R5.reuse, 0x2, P5 ;  /* 0x000000053fb57211 */ /* 0x080fe200028f16ff */
[----:B------:R-:W-:Y:S01]  /*2b80*/  IMAD R49, R43, UR6, RZ ;  /* 0x000000062b317c24 */ /* 0x000fe2000f8e02ff */
[-C--:B------:R-:W-:Y:S01]  /*2b90*/  LEA R174, P5, R61, R170.reuse, 0x2 ;  /* 0x000000aa3dae7211 */ /* 0x080fe200078a10ff */
[----:B------:R-:W-:Y:S01]  /*2ba0*/  IMAD R48, R48, UR6, RZ ;  /* 0x0000000630307c24 */ /* 0x000fe2000f8e02ff */
[-C--:B------:R-:W-:Y:S01]  /*2bb0*/  LEA R124, P6, R60, R170.reuse, 0x2 ;  /* 0x000000aa3c7c7211 */ /* 0x080fe200078c10ff */
[----:B------:R-:W-:Y:S01]  /*2bc0*/  IMAD R47, R47, UR6, RZ ;  /* 0x000000062f2f7c24 */ /* 0x000fe2000f8e02ff */
[-C--:B------:R-:W-:Y:S01]  /*2bd0*/  LEA.HI.X.SX32 R175, R61, R5.reuse, 0x2, P5 ;  /* 0x000000053daf7211 */ /* 0x080fe200028f16ff */
[----:B--2---:R-:W-:Y:S01]  /*2be0*/  VOTEU.ALL UP1, P3 ;  /* 0x0000000000ff7886 */ /* 0x004fe20001820000 */
[-C--:B------:R-:W-:Y:S01]  /*2bf0*/  LEA R176, P5, R59, R170.reuse, 0x2 ;  /* 0x000000aa3bb07211 */ /* 0x080fe200078a10ff */
[----:B------:R-:W-:Y:S01]  /*2c00*/  IMAD R46, R46, UR6, RZ ;  /* 0x000000062e2e7c24 */ /* 0x000fe2000f8e02ff */
[-C--:B------:R-:W-:Y:S01]  /*2c10*/  LEA.HI.X.SX32 R125, R60, R5.reuse, 0x2, P6 ;  /* 0x000000053c7d7211 */ /* 0x080fe200030f16ff */
[----:B------:R-:W-:Y:S01]  /*2c20*/  IMAD R45, R45, UR6, RZ ;  /* 0x000000062d2d7c24 */ /* 0x000fe2000f8e02ff */
        /* <DEDUP_REMOVED lines=20> */
[CC--:B------:R-:W-:Y:S01]  /*2d70*/  LEA R152, P5, R53.reuse, R170.reuse, 0x2 ;  /* 0x000000aa35987211 */ /* 0x0c0fe200078a10ff */
[----:B------:R-:W-:Y:S01]  /*2d80*/  VOTEU.ALL UP2, P3 ;  /* 0x0000000000ff7886 */ /* 0x000fe20001840000 */
[-C--:B------:R-:W-:Y:S01]  /*2d90*/  LEA.HI.X.SX32 R131, R54, R5.reuse, 0x2, P6 ;  /* 0x0000000536837211 */ /* 0x080fe200030f16ff */
[----:B------:R-:W-:Y:S01]  /*2da0*/  VIADD R33, R194, UR10 ;  /* 0x0000000ac2217c36 */ /* 0x000fe20008000000 */
[-C--:B------:R-:W-:Y:S01]  /*2db0*/  LEA R132, P6, R52, R170.reuse, 0x2 ;  /* 0x000000aa34847211 */ /* 0x080fe200078c10ff */
[----:B------:R-:W-:Y:S01]  /*2dc0*/  VIADD R116, R192, 0xffffffe0 ;  /* 0xffffffe0c0747836 */ /* 0x000fe20000000000 */
[-C--:B------:R-:W-:Y:S01]  /*2dd0*/  LEA.HI.X.SX32 R153, R53, R5.reuse, 0x2, P5 ;  /* 0x0000000535997211 */ /* 0x080fe200028f16ff */
[----:B------:R-:W-:Y:S01]  /*2de0*/  VIADD R7, R196, UR10 ;  /* 0x0000000ac4077c36 */ /* 0x000fe20008000000 */
[-C--:B------:R-:W-:Y:S01]  /*2df0*/  LEA R154, P5, R51, R170.reuse, 0x2 ;  /* 0x000000aa339a7211 */ /* 0x080fe200078a10ff */
[----:B------:R-:W-:Y:S01]  /*2e00*/  IMAD.SHL.U32 R13, R76, 0x20, RZ ;  /* 0x000000204c0d7824 */ /* 0x000fe200078e00ff */
[-C--:B------:R-:W-:Y:S01]  /*2e10*/  LEA.HI.X.SX32 R133, R52, R5.reuse, 0x2, P6 ;  /* 0x0000000534857211 */ /* 0x080fe200030f16ff */
[----:B------:R-:W-:Y:S01]  /*2e20*/  IMAD.SHL.U32 R77, R77, 0x20, RZ ;  /* 0x000000204d4d7824 */ /* 0x000fe200078e00ff */
[-C--:B------:R-:W-:Y:S01]  /*2e30*/  LEA R134, P6, R50, R170.reuse, 0x2 ;  /* 0x000000aa32867211 */ /* 0x080fe200078c10ff */
[----:B------:R-:W-:Y:S01]  /*2e40*/  IMAD.SHL.U32 R9, R13, 0x4, RZ ;  /* 0x000000040d097824 */ /* 0x000fe200078e00ff */
[----:B------:R-:W-:Y:S01]  /*2e50*/  LEA.HI.X.SX32 R155, R51, R5, 0x2, P5 ;  /* 0x00000005339b7211 */ /* 0x000fe200028f16ff */
[----:B------:R-:W-:Y:S01]  /*2e60*/  IMAD.SHL.U32 R207, R77, 0x4, RZ ;  /* 0x000000044dcf7824 */ /* 0x000fe200078e00ff */
[----:B------:R-:W-:-:S02]  /*2e70*/  LEA R156, P5, R49, R170, 0x2 ;  /* 0x000000aa319c7211 */ /* 0x000fc400078a10ff */
[-C--:B------:R-:W-:Y:S02]  /*2e80*/  LEA.HI.X.SX32 R135, R50, R5.reuse, 0x2, P6 ;  /* 0x0000000532877211 */ /* 0x080fe400030f16ff */
[-C--:B------:R-:W-:Y:S02]  /*2e90*/  LEA R136, P6, R48, R170.reuse, 0x2 ;  /* 0x000000aa30887211 */ /* 0x080fe400078c10ff */
[----:B------:R-:W-:Y:S02]  /*2ea0*/  LEA.HI.X.SX32 R157, R49, R5, 0x2, P5 ;  /* 0x00000005319d7211 */ /* 0x000fe400028f16ff */
[----:B------:R-:W-:Y:S01]  /*2eb0*/  LEA R158, P5, R47, R170, 0x2 ;  /* 0x000000aa2f9e7211 */ /* 0x000fe200078a10ff */
[----:B------:R-:W-:-:S04]  /*2ec0*/  @!UP1 UIADD3 UR6, UPT, UPT, -UR5, 0x100000, URZ ;  /* 0x0010000005069890 */ /* 0x000fc8000fffe1ff */
[----:B------:R-:W-:Y:S02]  /*2ed0*/  @!UP1 USHF.L.U32 UR7, UR6, 0xb, URZ ;  /* 0x0000000b06079899 */ /* 0x000fe400080006ff */
[----:B------:R-:W-:Y:S01]  /*2ee0*/  @!UP1 USHF.L.U32 UR6, UR6, 0x1, URZ ;  /* 0x0000000106069899 */ /* 0x000fe200080006ff */
[-C--:B------:R-:W-:Y:S02]  /*2ef0*/  LEA.HI.X.SX32 R137, R48, R5.reuse, 0x2, P6 ;  /* 0x0000000530897211 */ /* 0x080fe400030f16ff */
[CC--:B------:R-:W-:Y:S02]  /*2f00*/  LEA R138, P6, R46.reuse, R170.reuse, 0x2 ;  /* 0x000000aa2e8a7211 */ /* 0x0c0fe400078c10ff */
[-C--:B------:R-:W-:Y:S02]  /*2f10*/  LEA.HI.X.SX32 R159, R47, R5.reuse, 0x2, P5 ;  /* 0x000000052f9f7211 */ /* 0x080fe400028f16ff */
[----:B------:R-:W-:Y:S02]  /*2f20*/  LEA R160, P5, R45, R170, 0x2 ;  /* 0x000000aa2da07211 */ /* 0x000fe400078a10ff */
[----:B------:R-:W-:Y:S01]  /*2f30*/  LEA.HI.X.SX32 R139, R46, R5, 0x2, P6 ;  /* 0x000000052e8b7211 */ /* 0x000fe200030f16ff */
[----:B------:R-:W-:-:S04]  /*2f40*/  @!UP1 UIADD3 UR4, UPT, UPT, -UR5, 0x100000, URZ ;  /* 0x0010000005049890 */ /* 0x000fc8000fffe1ff */
[----:B------:R-:W-:Y:S02]  /*2f50*/  @!UP1 USHF.L.U32 UR5, UR4, 0xb, URZ ;  /* 0x0000000b04059899 */ /* 0x000fe400080006ff */
[----:B------:R-:W-:Y:S01]  /*2f60*/  @!UP1 USHF.L.U32 UR4, UR4, 0x1, URZ ;  /* 0x0000000104049899 */ /* 0x000fe200080006ff */
[----:B------:R-:W-:Y:S01]  /*2f70*/  BAR.SYNC.DEFER_BLOCKING 0x0 ;  /* 0x0000000000007b1d */ /* 0x000fe20000010000 */
[CC--:B------:R-:W-:Y:S02]  /*2f80*/  LEA R140, P6, R44.reuse, R170.reuse, 0x2 ;  /* 0x000000aa2c8c7211 */ /* 0x0c0fe400078c10ff */
[-C--:B------:R-:W-:Y:S02]  /*2f90*/  LEA.HI.X.SX32 R161, R45, R5.reuse, 0x2, P5 ;  /* 0x000000052da17211 */ /* 0x080fe400028f16ff */
[----:B------:R-:W-:Y:S01]  /*2fa0*/  LEA R162, P5, R43, R170, 0x2 ;  /* 0x000000aa2ba27211 */ /* 0x000fe200078a10ff */
[----:B------:R-:W-:Y:S01]  /*2fb0*/  VOTEU.ALL UP1, P3 ;  /* 0x0000000000ff7886 */ /* 0x000fe20001820000 */
[----:B------:R-:W-:-:S02]  /*2fc0*/  LEA.HI.X.SX32 R141, R44, R5, 0x2, P6 ;  /* 0x000000052c8d7211 */ /* 0x000fc400030f16ff */
[CC--:B------:R-:W-:Y:S02]  /*2fd0*/  LEA R146, P6, R42.reuse, R170.reuse, 0x2 ;  /* 0x000000aa2a927211 */ /* 0x0c0fe400078c10ff */
[-C--:B------:R-:W-:Y:S02]  /*2fe0*/  LEA.HI.X.SX32 R163, R43, R5.reuse, 0x2, P5 ;  /* 0x000000052ba37211 */ /* 0x080fe400028f16ff */
[CC--:B------:R-:W-:Y:S02]  /*2ff0*/  LEA R164, P5, R41.reuse, R170.reuse, 0x2 ;  /* 0x000000aa29a47211 */ /* 0x0c0fe400078a10ff */
[-C--:B------:R-:W-:Y:S02]  /*3000*/  LEA.HI.X.SX32 R147, R42, R5.reuse, 0x2, P6 ;  /* 0x000000052a937211 */ /* 0x080fe400030f16ff */
[----:B------:R-:W-:Y:S02]  /*3010*/  LEA R142, P6, R40, R170, 0x2 ;  /* 0x000000aa288e7211 */ /* 0x000fe400078c10ff */
[----:B------:R-:W-:-:S02]  /*3020*/  LEA.HI.X.SX32 R165, R41, R5, 0x2, P5 ;  /* 0x0000000529a57211 */ /* 0x000fc400028f16ff */
[CC--:B------:R-:W-:Y:S02]  /*3030*/  LEA R166, P5, R39.reuse, R170.reuse, 0x2 ;  /* 0x000000aa27a67211 */ /* 0x0c0fe400078a10ff */
[-C--:B------:R-:W-:Y:S01]  /*3040*/  LEA.HI.X.SX32 R143, R40, R5.reuse, 0x2, P6 ;  /* 0x00000005288f7211 */ /* 0x080fe200030f16ff */
[----:B------:R-:W2:Y:S02]  /*3050*/  FENCE.VIEW.ASYNC.S ;  /* 0x00000000000073c6 */ /* 0x000ea40000000000 */
[----:B--2---:R2:W3:Y:S02]  /*3060*/  @!UP1 SYNCS.EXCH.64 URZ, [UR13], UR6 ;  /* 0x000000060dff95b2 */ /* 0x0044e40008000100 */
[----:B---3--:R-:W-:Y:S01]  /*3070*/  BAR.SYNC.DEFER_BLOCKING 0x0 ;  /* 0x0000000000007b1d */ /* 0x008fe20000010000 */
[----:B------:R-:W-:Y:S02]  /*3080*/  LEA R144, P6, R38, R170, 0x2 ;  /* 0x000000aa26907211 */ /* 0x000fe400078c10ff */
[----:B------:R-:W-:-:S02]  /*3090*/  LEA.HI.X.SX32 R167, R39, R5, 0x2, P5 ;  /* 0x0000000527a77211 */ /* 0x000fc400028f16ff */
[CC--:B------:R-:W-:Y:S02]  /*30a0*/  LEA R168, P5, R37.reuse, R170.reuse, 0x2 ;  /* 0x000000aa25a87211 */ /* 0x0c0fe400078a10ff */
[-C--:B------:R-:W-:Y:S02]  /*30b0*/  LEA.HI.X.SX32 R145, R38, R5.reuse, 0x2, P6 ;  /* 0x0000000526917211 */ /* 0x080fe400030f16ff */
[-C--:B------:R-:W-:Y:S02]  /*30c0*/  LEA R148, P6, R36, R170.reuse, 0x2 ;  /* 0x000000aa24947211 */ /* 0x080fe400078c10ff */
[----:B------:R-:W-:Y:S02]  /*30d0*/  LEA.HI.X.SX32 R169, R37, R5, 0x2, P5 ;  /* 0x0000000525a97211 */ /* 0x000fe400028f16ff */
[----:B------:R-:W-:Y:S02]  /*30e0*/  LEA R170, P5, R35, R170, 0x2 ;  /* 0x000000aa23aa7211 */ /* 0x000fe400078a10ff */
[----:B------:R-:W-:-:S02]  /*30f0*/  LOP3.LUT R34, R205, 0xa, RZ, 0xfc, !PT ;  /* 0x0000000acd227812 */ /* 0x000fc400078efcff */
[-C--:B------:R-:W-:Y:S02]  /*3100*/  LEA.HI.X.SX32 R149, R36, R5.reuse, 0x2, P6 ;  /* 0x0000000524957211 */ /* 0x080fe400030f16ff */
[-C--:B------:R-:W-:Y:S02]  /*3110*/  ISETP.GE.AND P6, PT, R67, R192.reuse, PT ;  /* 0x000000c04300720c */ /* 0x080fe40003fc6270 */
[----:B------:R-:W-:Y:S02]  /*3120*/  LEA.HI.X.SX32 R171, R35, R5, 0x2, P5 ;  /* 0x0000000523ab7211 */ /* 0x000fe400028f16ff */
[----:B------:R-:W-:Y:S01]  /*3130*/  ISETP.GE.AND P5, PT, R34, R192, PT ;  /* 0x000000c02200720c */ /* 0x000fe20003fa6270 */
[----:B------:R2:W3:Y:S01]  /*3140*/  @!UP2 SYNCS.EXCH.64 URZ, [UR10+0x12008], UR4 ;  /* 0x012008040affa5b2 */ /* 0x0004e20008000100 */
[----:B------:R-:W-:Y:S01]  /*3150*/  SEL R5, R4, RZ, !P6 ;  /* 0x000000ff04057207 */ /* 0x000fe20007000000 */
[----:B------:R-:W-:Y:S01]  /*3160*/  @!PT LDS RZ, [RZ] ;  /* 0x00000000fffff984 */ /* 0x000fe20000000800 */
[----:B------:R-:W-:Y:S01]  /*3170*/  @!PT LDS RZ, [RZ] ;  /* 0x00000000fffff984 */ /* 0x000fe20000000800 */
[----:B------:R-:W-:Y:S01]  /*3180*/  @!PT LDS RZ, [RZ] ;  /* 0x00000000fffff984 */ /* 0x000fe20000000800 */
[----:B---3--:R3:W-:Y:S01]  /*3190*/  LDGSTS.E [R33+0xc000], desc[UR22][R82.64], P4 ;  /* 0x0c00000052217fae */ /* 0x0087e2000a1a1016 */
[----:B------:R-:W-:-:S02]  /*31a0*/  LOP3.LUT R32, R205, 0xc, RZ, 0xfc, !PT ;  /* 0x0000000ccd207812 */ /* 0x000fc400078efcff */
[----:B------:R-:W-:Y:S01]  /*31b0*/  LEA R172, P6, R69, R172, 0x2 ;  /* 0x000000ac45ac7211 */ /* 0x000fe200078c10ff */
[----:B------:R4:W-:Y:S01]  /*31c0*/  LDGSTS.E [R33+0xc008], desc[UR22][R86.64], P1 ;  /* 0x0c00800056217fae */ /* 0x0009e200089a1016 */
[----:B------:R-:W-:Y:S02]  /*31d0*/  LOP3.LUT R31, R194, 0x10, RZ, 0x3c, !PT ;  /* 0x00000010c21f7812 */ /* 0x000fe400078e3cff */
[----:B-1----:R-:W-:Y:S02]  /*31e0*/  SEL R6, R4, RZ, !P5 ;  /* 0x000000ff04067207 */ /* 0x002fe40006800000 */
[----:B------:R-:W-:Y:S01]  /*31f0*/  ISETP.NE.U32.AND P5, PT, R5, RZ, PT ;  /* 0x000000ff0500720c */ /* 0x000fe20003fa5070 */
[----:B------:R-:W-:Y:S01]  /*3200*/  VIADD R28, R31, UR10 ;  /* 0x0000000a1f1c7c36 */ /* 0x000fe20008000000 */
[----:B------:R-:W-:Y:S01]  /*3210*/  ISETP.GE.AND P1, PT, R32, R192, PT ;  /* 0x000000c02000720c */ /* 0x000fe20003f26270 */
[----:B---3--:R-:W-:Y:S01]  /*3220*/  IMAD.WIDE R82, R13, 0x4, R82 ;  /* 0x000000040d527825 */ /* 0x008fe200078e0252 */
[----:B------:R-:W-:-:S02]  /*3230*/  LEA.HI.X.SX32 R173, R69, R8, 0x2, P6 ;  /* 0x0000000845ad7211 */ /* 0x000fc400030f16ff */
[----:B------:R-:W-:Y:S01]  /*3240*/  ISETP.NE.U32.AND P6, PT, R6, RZ, PT ;  /* 0x000000ff0600720c */ /* 0x000fe20003fc5070 */
[----:B------:R1:W-:Y:S01]  /*3250*/  LDGSTS.E [R28+0xc000], desc[UR22][R88.64], P0 ;  /* 0x0c000000581c7fae */ /* 0x0003e200081a1016 */
[----:B------:R-:W-:Y:S01]  /*3260*/  LOP3.LUT R26, R194, 0x20, RZ, 0x3c, !PT ;  /* 0x00000020c21a7812 */ /* 0x000fe200078e3cff */
[----:B----4-:R-:W-:Y:S01]  /*3270*/  IMAD.WIDE R86, R13, 0x4, R86 ;  /* 0x000000040d567825 */ /* 0x010fe200078e0256 */
[----:B------:R-:W-:Y:S01]  /*3280*/  LOP3.LUT R30, R205, 0x10, RZ, 0xfc, !PT ;  /* 0x00000010cd1e7812 */ /* 0x000fe200078efcff */
[----:B------:R3:W-:Y:S01]  /*3290*/  LDGSTS.E [R28+0xc008], desc[UR22][R94.64], P2 ;  /* 0x0c0080005e1c7fae */ /* 0x0007e200091a1016 */
[----:B------:R-:W-:Y:S01]  /*32a0*/  SEL R5, R4, RZ, !P1 ;  /* 0x000000ff04057207 */ /* 0x000fe20004800000 */
[----:B------:R-:W-:Y:S01]  /*32b0*/  VIADD R22, R26, UR10 ;  /* 0x0000000a1a167c36 */ /* 0x000fe20008000000 */
[----:B------:R-:W-:Y:S02]  /*32c0*/  ISETP.GE.AND P4, PT, R75, R192, PT ;  /* 0x000000c04b00720c */ /* 0x000fe40003f86270 */
[----:B------:R-:W-:-:S02]  /*32d0*/  LOP3.LUT R29, R205, 0x12, RZ, 0xfc, !PT ;  /* 0x00000012cd1d7812 */ /* 0x000fc400078efcff */
[-C--:B------:R-:W-:Y:S01]  /*32e0*/  ISETP.GE.AND P1, PT, R30, R192.reuse, PT ;  /* 0x000000c01e00720c */ /* 0x080fe20003f26270 */
[----:B------:R4:W-:Y:S01]  /*32f0*/  LDGSTS.E [R22+0xc000], desc[UR22][R90.64], P5 ;  /* 0x0c0000005a167fae */ /* 0x0009e2000a9a1016 */
[----:B------:R-:W-:Y:S01]  /*3300*/  ISETP.NE.U32.AND P0, PT, R5, RZ, PT ;  /* 0x000000ff0500720c */ /* 0x000fe20003f05070 */
[----:B-1----:R-:W-:Y:S01]  /*3310*/  IMAD.WIDE R88, R13, 0x4, R88 ;  /* 0x000000040d587825 */ /* 0x002fe200078e0258 */
[----:B------:R-:W-:Y:S01]  /*3320*/  SEL R6, R4, RZ, !P4 ;  /* 0x000000ff04067207 */ /* 0x000fe20006000000 */
[----:B------:R1:W-:Y:S01]  /*3330*/  LDGSTS.E [R22+0xc008], desc[UR22][R92.64], P6 ;  /* 0x0c0080005c167fae */ /* 0x0003e2000b1a1016 */
[----:B------:R-:W-:Y:S01]  /*3340*/  LOP3.LUT R24, R205, 0x14, RZ, 0xfc, !PT ;  /* 0x00000014cd187812 */ /* 0x000fe200078efcff */
[----:B---3--:R-:W-:Y:S01]  /*3350*/  IMAD.WIDE R94, R13, 0x4, R94 ;  /* 0x000000040d5e7825 */ /* 0x008fe200078e025e */
[----:B------:R-:W-:Y:S02]  /*3360*/  ISETP.GE.AND P4, PT, R29, R192, PT ;  /* 0x000000c01d00720c */ /* 0x000fe40003f86270 */
[----:B------:R-:W-:-:S02]  /*3370*/  LOP3.LUT R21, R194, 0x30, RZ, 0x3c, !PT ;  /* 0x00000030c2157812 */ /* 0x000fc400078e3cff */
[----:B------:R-:W-:Y:S01]  /*3380*/  SEL R5, R4, RZ, !P1 ;  /* 0x000000ff04057207 */ /* 0x000fe20004800000 */
[----:B----4-:R-:W-:Y:S01]  /*3390*/  IMAD.WIDE R90, R13, 0x4, R90 ;  /* 0x000000040d5a7825 */ /* 0x010fe200078e025a */
[----:B------:R-:W-:Y:S02]  /*33a0*/  LOP3.LUT R27, R205, 0x16, RZ, 0xfc, !PT ;  /* 0x00000016cd1b7812 */ /* 0x000fe400078efcff */
[----:B------:R-:W-:Y:S01]  /*33b0*/  ISETP.NE.U32.AND P1, PT, R6, RZ, PT ;  /* 0x000000ff0600720c */ /* 0x000fe20003f25070 */
[----:B------:R-:W-:Y:S01]  /*33c0*/  VIADD R20, R21, UR10 ;  /* 0x0000000a15147c36 */ /* 0x000fe20008000000 */
[----:B------:R-:W-:Y:S01]  /*33d0*/  ISETP.GE.AND P5, PT, R24, R192, PT ;  /* 0x000000c01800720c */ /* 0x000fe20003fa6270 */
[----:B-1----:R-:W-:Y:S01]  /*33e0*/  IMAD.WIDE R92, R13, 0x4, R92 ;  /* 0x000000040d5c7825 */ /* 0x002fe200078e025c */
[----:B------:R-:W-:Y:S02]  /*33f0*/  SEL R6, R4, RZ, !P4 ;  /* 0x000000ff04067207 */ /* 0x000fe40006000000 */
[----:B------:R-:W-:Y:S01]  /*3400*/  LOP3.LUT R25, R205, 0x18, RZ, 0xfc, !PT ;  /* 0x00000018cd197812 */ /* 0x000fe200078efcff */
[----:B------:R1:W-:Y:S01]  /*3410*/  LDGSTS.E [R20+0xc000], desc[UR22][R96.64], P0 ;  /* 0x0c00000060147fae */ /* 0x0003e200081a1016 */
[----:B------:R-:W-:-:S02]  /*3420*/  ISETP.NE.U32.AND P2, PT, R5, RZ, PT ;  /* 0x000000ff0500720c */ /* 0x000fc40003f45070 */
[-C--:B------:R-:W-:Y:S02]  /*3430*/  ISETP.GE.AND P6, PT, R27, R192.reuse, PT ;  /* 0x000000c01b00720c */ /* 0x080fe40003fc6270 */
[----:B------:R-:W-:Y:S01]  /*3440*/  SEL R5, R4, RZ, !P5 ;  /* 0x000000ff04057207 */ /* 0x000fe20006800000 */
[----:B------:R3:W-:Y:S01]  /*3450*/  LDGSTS.E [R20+0xc008], desc[UR22][R112.64], P1 ;  /* 0x0c00800070147fae */ /* 0x0007e200089a1016 */
[----:B------:R-:W-:Y:S02]  /*3460*/  ISETP.NE.U32.AND P4, PT, R6, RZ, PT ;  /* 0x000000ff0600720c */ /* 0x000fe40003f85070 */
[----:B------:R-:W-:Y:S02]  /*3470*/  ISETP.GE.AND P5, PT, R25, R192, PT ;  /* 0x000000c01900720c */ /* 0x000fe40003fa6270 */
[----:B------:R-:W-:Y:S01]  /*3480*/  LOP3.LUT R19, R194, 0x40, RZ, 0x3c, !PT ;  /* 0x00000040c2137812 */ /* 0x000fe200078e3cff */
[----:B-1----:R-:W-:Y:S01]  /*3490*/  IMAD.WIDE R96, R13, 0x4, R96 ;  /* 0x000000040d607825 */ /* 0x002fe200078e0260 */
[----:B------:R-:W-:-:S02]  /*34a0*/  SEL R6, R4, RZ, !P6 ;  /* 0x000000ff04067207 */ /* 0x000fc40007000000 */
[----:B------:R-:W-:Y:S01]  /*34b0*/  ISETP.NE.U32.AND P0, PT, R5, RZ, PT ;  /* 0x000000ff0500720c */ /* 0x000fe20003f05070 */
[----:B------:R-:W-:Y:S01]  /*34c0*/  VIADD R18, R19, UR10 ;  /* 0x0000000a13127c36 */ /* 0x000fe20008000000 */
[----:B------:R-:W-:Y:S01]  /*34d0*/  SEL R5, R4, RZ, !P5 ;  /* 0x000000ff04057207 */ /* 0x000fe20006800000 */
[----:B---3--:R-:W-:Y:S01]  /*34e0*/  IMAD.WIDE R112, R13, 0x4, R112 ;  /* 0x000000040d707825 */ /* 0x008fe200078e0270 */
[C---:B------:R-:W-:Y:S02]  /*34f0*/  LOP3.LUT R23, R205.reuse, 0x1a, RZ, 0xfc, !PT ;  /* 0x0000001acd177812 */ /* 0x040fe400078efcff */
[----:B------:R-:W-:Y:S01]  /*3500*/  ISETP.NE.U32.AND P5, PT, R6, RZ, PT ;  /* 0x000000ff0600720c */ /* 0x000fe20003fa5070 */
[----:B------:R1:W-:Y:S01]  /*3510*/  LDGSTS.E [R18+0xc000], desc[UR22][R104.64], P2 ;  /* 0x0c00000068127fae */ /* 0x0003e200091a1016 */
[----:B------:R-:W-:Y:S02]  /*3520*/  LOP3.LUT R16, R194, 0x50, RZ, 0x3c, !PT ;  /* 0x00000050c2107812 */ /* 0x000fe400078e3cff */
[----:B------:R-:W-:Y:S01]  /*3530*/  LOP3.LUT R17, R205, 0x1c, RZ, 0xfc, !PT ;  /* 0x0000001ccd117812 */ /* 0x000fe200078efcff */
[----:B------:R3:W-:Y:S01]  /*3540*/  LDGSTS.E [R18+0xc008], desc[UR22][R102.64], P4 ;  /* 0x0c00800066127fae */ /* 0x0007e2000a1a1016 */
[-C--:B------:R-:W-:Y:S01]  /*3550*/  ISETP.GE.AND P6, PT, R23, R192.reuse, PT ;  /* 0x000000c01700720c */ /* 0x080fe20003fc6270 */
[----:B------:R-:W-:Y:S01]  /*3560*/  VIADD R15, R16, UR10 ;  /* 0x0000000a100f7c36 */ /* 0x000fe20008000000 */
[----:B------:R-:W-:-:S02]  /*3570*/  ISETP.GE.AND P2, PT, R17, R192, PT ;  /* 0x000000c01100720c */ /* 0x000fc40003f46270 */
[C---:B------:R-:W-:Y:S02]  /*3580*/  SEL R6, R4.reuse, RZ, !P6 ;  /* 0x000000ff04067207 */ /* 0x040fe40007000000 */
[----:B------:R-:W-:Y:S01]  /*3590*/  ISETP.NE.U32.AND P1, PT, R5, RZ, PT ;  /* 0x000000ff0500720c */ /* 0x000fe20003f25070 */
[----:B------:R4:W-:Y:S01]  /*35a0*/  LDGSTS.E [R15+0xc000], desc[UR22][R100.64], P0 ;  /* 0x0c000000640f7fae */ /* 0x0009e200081a1016 */
[-C--:B------:R-:W-:Y:S01]  /*35b0*/  ISETP.GE.AND P4, PT, R73, R192.reuse, PT ;  /* 0x000000c04900720c */ /* 0x080fe20003f86270 */
[C---:B-1----:R-:W-:Y:S01]  /*35c0*/  IMAD.WIDE R104, R13.reuse, 0x4, R104 ;  /* 0x000000040d687825 */ /* 0x042fe200078e0268 */
[----:B------:R-:W-:Y:S01]  /*35d0*/  SEL R5, R4, RZ, !P2 ;  /* 0x000000ff04057207 */ /* 0x000fe20005000000 */
[----:B------:R1:W-:Y:S01]  /*35e0*/  LDGSTS.E [R15+0xc008], desc[UR22][R106.64], P5 ;  /* 0x0c0080006a0f7fae */ /* 0x0003e2000a9a1016 */
[----:B------:R-:W-:Y:S01]  /*35f0*/  ISETP.GE.AND P2, PT, R72, R192, PT ;  /* 0x000000c04800720c */ /* 0x000fe20003f46270 */
[----:B---3--:R-:W-:Y:S01]  /*3600*/  IMAD.WIDE R102, R13, 0x4, R102 ;  /* 0x000000040d667825 */ /* 0x008fe200078e0266 */
[----:B------:R-:W-:-:S02]  /*3610*/  ISETP.NE.U32.AND P6, PT, R6, RZ, PT ;  /* 0x000000ff0600720c */ /* 0x000fc40003fc5070 */
[-C--:B------:R-:W-:Y:S02]  /*3620*/  ISETP.GE.AND P0, PT, R205, R116.reuse, PT ;  /* 0x00000074cd00720c */ /* 0x080fe40003f06270 */
[----:B------:R-:W-:Y:S01]  /*3630*/  SEL R6, R4, RZ, !P4 ;  /* 0x000000ff04067207 */ /* 0x000fe20006000000 */
[----:B----4-:R-:W-:Y:S01]  /*3640*/  IMAD.WIDE R100, R13, 0x4, R100 ;  /* 0x000000040d647825 */ /* 0x010fe200078e0264 */
[----:B------:R-:W-:Y:S02]  /*3650*/  ISETP.GE.AND P5, PT, R188, R116, PT ;  /* 0x00000074bc00720c */ /* 0x000fe40003fa6270 */
[----:B------:R-:W-:Y:S01]  /*3660*/  ISETP.NE.U32.AND P4, PT, R5, RZ, PT ;  /* 0x000000ff0500720c */ /* 0x000fe20003f85070 */
[----:B-1----:R-:W-:Y:S01]  /*3670*/  IMAD.WIDE R106, R13, 0x4, R106 ;  /* 0x000000040d6a7825 */ /* 0x002fe200078e026a */
[----:B------:R-:W-:Y:S02]  /*3680*/  SEL R4, R4, RZ, !P2 ;  /* 0x000000ff04047207 */ /* 0x000fe40005000000 */
[----:B------:R-:W-:-:S02]  /*3690*/  SEL R5, RZ, 0x4, P0 ;  /* 0x00000004ff057807 */ /* 0x000fc40000000000 */
[----:B------:R-:W-:Y:S02]  /*36a0*/  LOP3.LUT R14, R194, 0x60, RZ, 0x3c, !PT ;  /* 0x00000060c20e7812 */ /* 0x000fe400078e3cff */
[----:B------:R-:W-:Y:S02]  /*36b0*/  ISETP.NE.U32.AND P0, PT, R6, RZ, PT ;  /* 0x000000ff0600720c */ /* 0x000fe40003f05070 */
[----:B------:R-:W-:Y:S01]  /*36c0*/  SEL R6, RZ, 0x4, P5 ;  /* 0x00000004ff067807 */ /* 0x000fe20002800000 */
[----:B------:R-:W-:Y:S01]  /*36d0*/  VIADD R12, R14, UR10 ;  /* 0x0000000a0e0c7c36 */ /* 0x000fe20008000000 */
[----:B------:R-:W-:Y:S02]  /*36e0*/  ISETP.NE.U32.AND P5, PT, R4, RZ, PT ;  /* 0x000000ff0400720c */ /* 0x000fe40003fa5070 */
[----:B------:R-:W-:Y:S02]  /*36f0*/  LOP3.LUT R11, R194, 0x70, RZ, 0x3c, !PT ;  /* 0x00000070c20b7812 */ /* 0x000fe400078e3cff */
[----:B------:R1:W-:Y:S01]  /*3700*/  LDGSTS.E [R12+0xc000], desc[UR22][R108.64], P1 ;  /* 0x0c0000006c0c7fae */ /* 0x0003e200089a1016 */
[----:B------:R-:W-:-:S02]  /*3710*/  ISETP.GT.AND P2, PT, R190, 0x3f, PT ;  /* 0x0000003fbe00780c */ /* 0x000fc40003f44270 */
[----:B------:R-:W-:Y:S01]  /*3720*/  VIADD R8, R11, UR10 ;  /* 0x0000000a0b087c36 */ /* 0x000fe20008000000 */
[----:B------:R3:W-:Y:S01]  /*3730*/  LDGSTS.E [R12+0xc008], desc[UR22][R110.64], P6 ;  /* 0x0c0080006e0c7fae */ /* 0x0007e2000b1a1016 */
[----:B------:R-:W-:Y:S02]  /*3740*/  SEL R6, R6, RZ, P2 ;  /* 0x000000ff06067207 */ /* 0x000fe40001000000 */
[----:B------:R-:W-:Y:S01]  /*3750*/  SEL R5, R5, RZ, P2 ;  /* 0x000000ff05057207 */ /* 0x000fe20001000000 */
[----:B------:R4:W-:Y:S01]  /*3760*/  LDGSTS.E [R8+0xc000], desc[UR22][R114.64], P4 ;  /* 0x0c00000072087fae */ /* 0x0009e2000a1a1016 */
[----:B------:R-:W-:Y:S02]  /*3770*/  ISETP.NE.U32.AND P6, PT, R6, RZ, PT ;  /* 0x000000ff0600720c */ /* 0x000fe40003fc5070 */
[----:B------:R-:W-:Y:S01]  /*3780*/  LOP3.LUT R6, R196, 0x40, RZ, 0x3c, !PT ;  /* 0x00000040c4067812 */ /* 0x000fe200078e3cff */
[----:B------:R5:W-:Y:S01]  /*3790*/  LDGSTS.E [R8+0xc008], desc[UR22][R172.64], P0 ;  /* 0x0c008000ac087fae */ /* 0x000be200081a1016 */
[----:B------:R-:W-:Y:S01]  /*37a0*/  ISETP.NE.U32.AND P1, PT, R5, RZ, PT ;  /* 0x000000ff0500720c */ /* 0x000fe20003f25070 */
[C---:B-1----:R-:W-:Y:S01]  /*37b0*/  IMAD.WIDE R108, R13.reuse, 0x4, R108 ;  /* 0x000000040d6c7825 */ /* 0x042fe200078e026c */
[-C--:B------:R-:W-:Y:S01]  /*37c0*/  ISETP.GE.AND P4, PT, R186, R116.reuse, PT ;  /* 0x00000074ba00720c */ /* 0x080fe20003f86270 */
[----:B------:R-:W0:Y:S01]  /*37d0*/  LDGDEPBAR ;  /* 0x00000000000079af */ /* 0x000e220000000000 */
[-C--:B------:R-:W-:Y:S01]  /*37e0*/  ISETP.GE.AND P0, PT, R184, R116.reuse, PT ;  /* 0x00000074b800720c */ /* 0x080fe20003f06270 */
[----:B------:R-:W-:Y:S01]  /*37f0*/  VIADD R4, R6, UR10 ;  /* 0x0000000a06047c36 */ /* 0x000fe20008000000 */
[----:B------:R-:W-:Y:S01]  /*3800*/  SEL R80, RZ, 0x4, P4 ;  /* 0x00000004ff507807 */ /* 0x000fe20002000000 */
[----:B------:R-:W-:Y:S01]  /*3810*/  LDGSTS.E [R7], desc[UR22][R118.64], P5 ;  /* 0x0000000076077fae */ /* 0x000fe2000a9a1016 */
[----:B------:R-:W-:Y:S01]  /*3820*/  SHF.R.S32.HI R10, RZ, 0x1f, R13 ;  /* 0x0000001fff0a7819 */ /* 0x000fe2000001140d */
[C---:B---3--:R-:W-:Y:S01]  /*3830*/  IMAD.WIDE R110, R13.reuse, 0x4, R110 ;  /* 0x000000040d6e7825 */ /* 0x048fe200078e026e */
[----:B------:R-:W-:Y:S01]  /*3840*/  SEL R81, RZ, 0x4, P0 ;  /* 0x00000004ff517807 */ /* 0x000fe20000000000 */
[----:B------:R1:W-:Y:S01]  /*3850*/  LDGSTS.E [R7+0x400], desc[UR22][R120.64], P5 ;  /* 0x0040000078077fae */ /* 0x0003e2000a9a1016 */
[----:B------:R-:W-:Y:S01]  /*3860*/  SEL R80, R80, RZ, P2 ;  /* 0x000000ff50507207 */ /* 0x000fe20001000000 */
[C---:B----4-:R-:W-:Y:S01]  /*3870*/  IMAD.WIDE R114, R13.reuse, 0x4, R114 ;  /* 0x000000040d727825 */ /* 0x050fe200078e0272 */
[C---:B------:R-:W-:Y:S01]  /*3880*/  SHF.L.U64.HI R5, R13.reuse, 0x2, R10 ;  /* 0x000000020d057819 */ /* 0x040fe2000001020a */
[----:B------:R3:W-:Y:S01]  /*3890*/  LDGSTS.E [R7+0x800], desc[UR22][R122.64], P5 ;  /* 0x008000007a077fae */ /* 0x0007e2000a9a1016 */
[----:B------:R-:W-:Y:S01]  /*38a0*/  IADD3 R78, P4, PT, R82, R9, RZ ;  /* 0x00000009524e7210 */ /* 0x000fe20007f9e0ff */
[----:B-----5:R-:W-:Y:S01]  /*38b0*/  IMAD.WIDE R172, R13, 0x4, R172 ;  /* 0x000000040dac7825 */ /* 0x020fe200078e02ac */
[-C--:B------:R-:W-:Y:S01]  /*38c0*/  ISETP.GE.AND P0, PT, R67, R116.reuse, PT ;  /* 0x000000744300720c */ /* 0x080fe20003f06270 */
[----:B------:R-:W-:Y:S01]  /*38d0*/  LDGSTS.E [R7+0xc00], desc[UR22][R124.64], P5 ;  /* 0x00c000007c077fae */ /* 0x000fe2000a9a1016 */
[----:B------:R-:W-:Y:S01]  /*38e0*/  SEL R81, R81, RZ, P2 ;  /* 0x000000ff51517207 */ /* 0x000fe20001000000 */
[----:B------:R-:W-:Y:S01]  /*38f0*/  IMAD.X R79, R83, 0x1, R5, P4 ;  /* 0x00000001534f7824 */ /* 0x000fe200020e0605 */
[----:B------:R-:W-:Y:S01]  /*3900*/  SEL R84, RZ, 0x4, P0 ;  /* 0x00000004ff547807 */ /* 0x000fe20000000000 */
[----:B------:R4:W-:Y:S01]  /*3910*/  LDGSTS.E [R7+0x1000], desc[UR22][R126.64], P5 ;  /* 0x010000007e077fae */ /* 0x0009e2000a9a1016 */
[----:B------:R-:W-:Y:S01]  /*3920*/  ISETP.NE.U32.AND P4, PT, R81, RZ, PT ;  /* 0x000000ff5100720c */ /* 0x000fe20003f85070 */
[C---:B-1----:R-:W-:Y:S01]  /*3930*/  IMAD.WIDE R120, R77.reuse, 0x4, R120 ;  /* 0x000000044d787825 */ /* 0x042fe200078e0278 */
[----:B------:R-:W-:Y:S01]  /*3940*/  ISETP.GE.AND P0, PT, R34, R116, PT ;  /* 0x000000742200720c */ /* 0x000fe20003f06270 */
[----:B------:R-:W-:Y:S01]  /*3950*/  LDGSTS.E [R7+0x1400], desc[UR22][R128.64], P5 ;  /* 0x0140000080077fae */ /* 0x000fe2000a9a1016 */
[----:B------:R-:W-:Y:S01]  /*3960*/  SEL R84, R84, RZ, P2 ;  /* 0x000000ff54547207 */ /* 0x000fe20001000000 */
[C---:B---3--:R-:W-:Y:S01]  /*3970*/  IMAD.WIDE R122, R77.reuse, 0x4, R122 ;  /* 0x000000044d7a7825 */ /* 0x048fe200078e027a */
[----:B------:R-:W-:Y:S01]  /*3980*/  SHF.R.S32.HI R198, RZ, 0x1f, R77 ;  /* 0x0000001fffc67819 */ /* 0x000fe2000001144d */
[----:B------:R1:W-:Y:S02]  /*3990*/  LDGSTS.E [R7+0x1800], desc[UR22][R130.64], P5 ;  /* 0x0180000082077fae */ /* 0x0003e4000a9a1016 */
[C---:B------:R-:W-:Y:S01]  /*39a0*/  IMAD.WIDE R118, R77.reuse, 0x4, R118 ;  /* 0x000000044d767825 */ /* 0x040fe200078e0276 */
[C---:B------:R-:W-:Y:S01]  /*39b0*/  SHF.L.U64.HI R209, R77.reuse, 0x2, R198 ;  /* 0x000000024dd17819 */ /* 0x040fe200000102c6 */
[----:B------:R-:W-:Y:S02]  /*39c0*/  LDGSTS.E [R7+0x1c00], desc[UR22][R132.64], P5 ;  /* 0x01c0000084077fae */ /* 0x000fe4000a9a1016 */
[----:B----4-:R-:W-:-:S02]  /*39d0*/  IMAD.WIDE R126, R77, 0x4, R126 ;  /* 0x000000044d7e7825 */ /* 0x010fc400078e027e */
[----:B------:R3:W-:Y:S02]  /*39e0*/  LDGSTS.E [R7+0x2000], desc[UR22][R134.64], P5 ;  /* 0x0200000086077fae */ /* 0x0007e4000a9a1016 */
[C---:B------:R-:W-:Y:S02]  /*39f0*/  IMAD.WIDE R124, R77.reuse, 0x4, R124 ;  /* 0x000000044d7c7825 */ /* 0x040fe400078e027c */
[----:B------:R4:W-:Y:S02]  /*3a00*/  LDGSTS.E [R7+0x2400], desc[UR22][R136.64], P5 ;  /* 0x0240000088077fae */ /* 0x0009e4000a9a1016 */
[C---:B-1----:R-:W-:Y:S02]  /*3a10*/  IMAD.WIDE R130, R77.reuse, 0x4, R130 ;  /* 0x000000044d827825 */ /* 0x042fe400078e0282 */
[----:B------:R1:W-:Y:S02]  /*3a20*/  LDGSTS.E [R7+0x2800], desc[UR22][R138.64], P5 ;  /* 0x028000008a077fae */ /* 0x0003e4000a9a1016 */
[----:B------:R-:W-:-:S02]  /*3a30*/  IMAD.WIDE R128, R77, 0x4, R128 ;  /* 0x000000044d807825 */ /* 0x000fc400078e0280 */
[----:B------:R5:W-:Y:S02]  /*3a40*/  LDGSTS.E [R7+0x2c00], desc[UR22][R140.64], P5 ;  /* 0x02c000008c077fae */ /* 0x000be4000a9a1016 */
[C---:B---3--:R-:W-:Y:S02]  /*3a50*/  IMAD.WIDE R134, R77.reuse, 0x4, R134 ;  /* 0x000000044d867825 */ /* 0x048fe400078e0286 */
[----:B------:R3:W-:Y:S02]  /*3a60*/  LDGSTS.E [R7+0x3000], desc[UR22][R146.64], P5 ;  /* 0x0300000092077fae */ /* 0x0007e4000a9a1016 */
[C---:B------:R-:W-:Y:S02]  /*3a70*/  IMAD.WIDE R132, R77.reuse, 0x4, R132 ;  /* 0x000000044d847825 */ /* 0x040fe400078e0284 */
[----:B------:R2:W-:Y:S02]  /*3a80*/  LDGSTS.E [R7+0x3400], desc[UR22][R142.64], P5 ;  /* 0x034000008e077fae */ /* 0x0005e4000a9a1016 */
[----:B----4-:R-:W-:-:S02]  /*3a90*/  IMAD.WIDE R136, R77, 0x4, R136 ;  /* 0x000000044d887825 */ /* 0x010fc400078e0288 */
[----:B------:R4:W-:Y:S02]  /*3aa0*/  LDGSTS.E [R7+0x3800], desc[UR22][R144.64], P5 ;  /* 0x0380000090077fae */ /* 0x0009e4000a9a1016 */
[C---:B-1----:R-:W-:Y:S02]  /*3ab0*/  IMAD.WIDE R138, R77.reuse, 0x4, R138 ;  /* 0x000000044d8a7825 */ /* 0x042fe400078e028a */
[----:B------:R1:W-:Y:S02]  /*3ac0*/  LDGSTS.E [R7+0x3c00], desc[UR22][R148.64], P5 ;  /* 0x03c0000094077fae */ /* 0x0003e4000a9a1016 */
[C---:B-----5:R-:W-:Y:S02]  /*3ad0*/  IMAD.WIDE R140, R77.reuse, 0x4, R140 ;  /* 0x000000044d8c7825 */ /* 0x060fe400078e028c */
[----:B------:R5:W-:Y:S02]  /*3ae0*/  LDGSTS.E [R4+0x200], desc[UR22][R182.64], P5 ;  /* 0x00200000b6047fae */ /* 0x000be4000a9a1016 */
[----:B---3--:R-:W-:-:S02]  /*3af0*/  IMAD.WIDE R146, R77, 0x4, R146 ;  /* 0x000000044d927825 */ /* 0x008fc400078e0292 */
[----:B------:R3:W-:Y:S02]  /*3b00*/  LDGSTS.E [R4+0x600], desc[UR22][R180.64], P5 ;  /* 0x00600000b4047fae */ /* 0x0007e4000a9a1016 */
[C---:B--2---:R-:W-:Y:S02]  /*3b10*/  IMAD.WIDE R142, R77.reuse, 0x4, R142 ;  /* 0x000000044d8e7825 */ /* 0x044fe400078e028e */
[----:B------:R2:W-:Y:S02]  /*3b20*/  LDGSTS.E [R4+0xa00], desc[UR22][R174.64], P5 ;  /* 0x00a00000ae047fae */ /* 0x0005e4000a9a1016 */
[C---:B----4-:R-:W-:Y:S02]  /*3b30*/  IMAD.WIDE R144, R77.reuse, 0x4, R144 ;  /* 0x000000044d907825 */ /* 0x050fe400078e0290 */
[----:B------:R4:W-:Y:S02]  /*3b40*/  LDGSTS.E [R4+0xe00], desc[UR22][R176.64], P5 ;  /* 0x00e00000b0047fae */ /* 0x0009e4000a9a1016 */
[----:B-1----:R-:W-:-:S02]  /*3b50*/  IMAD.WIDE R148, R77, 0x4, R148 ;  /* 0x000000044d947825 */ /* 0x002fc400078e0294 */
[----:B------:R1:W-:Y:S02]  /*3b60*/  LDGSTS.E [R4+0x1200], desc[UR22][R178.64], P5 ;  /* 0x01200000b2047fae */ /* 0x0003e4000a9a1016 */
[C---:B-----5:R-:W-:Y:S02]  /*3b70*/  IMAD.WIDE R182, R77.reuse, 0x4, R182 ;  /* 0x000000044db67825 */ /* 0x060fe400078e02b6 */
[----:B------:R5:W-:Y:S02]  /*3b80*/  LDGSTS.E [R4+0x1600], desc[UR22][R150.64], P5 ;  /* 0x0160000096047fae */ /* 0x000be4000a9a1016 */
[C---:B---3--:R-:W-:Y:S02]  /*3b90*/  IMAD.WIDE R180, R77.reuse, 0x4, R180 ;  /* 0x000000044db47825 */ /* 0x048fe400078e02b4 */
[----:B------:R3:W-:Y:S02]  /*3ba0*/  LDGSTS.E [R4+0x1a00], desc[UR22][R152.64], P5 ;  /* 0x01a0000098047fae */ /* 0x0007e4000a9a1016 */
[----:B--2---:R-:W-:-:S02]  /*3bb0*/  IMAD.WIDE R174, R77, 0x4, R174 ;  /* 0x000000044dae7825 */ /* 0x004fc400078e02ae */
[----:B------:R2:W-:Y:S02]  /*3bc0*/  LDGSTS.E [R4+0x1e00], desc[UR22][R154.64], P5 ;  /* 0x01e000009a047fae */ /* 0x0005e4000a9a1016 */
[C---:B----4-:R-:W-:Y:S02]  /*3bd0*/  IMAD.WIDE R176, R77.reuse, 0x4, R176 ;  /* 0x000000044db07825 */ /* 0x050fe400078e02b0 */
[----:B------:R4:W-:Y:S02]  /*3be0*/  LDGSTS.E [R4+0x2200], desc[UR22][R156.64], P5 ;  /* 0x022000009c047fae */ /* 0x0009e4000a9a1016 */
[C---:B-1----:R-:W-:Y:S02]  /*3bf0*/  IMAD.WIDE R178, R77.reuse, 0x4, R178 ;  /* 0x000000044db27825 */ /* 0x042fe400078e02b2 */
[----:B------:R1:W-:Y:S02]  /*3c00*/  LDGSTS.E [R4+0x2600], desc[UR22][R158.64], P5 ;  /* 0x026000009e047fae */ /* 0x0003e4000a9a1016 */
[----:B-----5:R-:W-:-:S02]  /*3c10*/  IMAD.WIDE R150, R77, 0x4, R150 ;  /* 0x000000044d967825 */ /* 0x020fc400078e0296 */
[----:B------:R5:W-:Y:S02]  /*3c20*/  LDGSTS.E [R4+0x2a00], desc[UR22][R160.64], P5 ;  /* 0x02a00000a0047fae */ /* 0x000be4000a9a1016 */
[C---:B---3--:R-:W-:Y:S02]  /*3c30*/  IMAD.WIDE R152, R77.reuse, 0x4, R152 ;  /* 0x000000044d987825 */ /* 0x048fe400078e0298 */
[----:B------:R3:W-:Y:S02]  /*3c40*/  LDGSTS.E [R4+0x2e00], desc[UR22][R162.64], P5 ;  /* 0x02e00000a2047fae */ /* 0x0007e4000a9a1016 */
[C---:B--2---:R-:W-:Y:S02]  /*3c50*/  IMAD.WIDE R154, R77.reuse, 0x4, R154 ;  /* 0x000000044d9a7825 */ /* 0x044fe400078e029a */
[----:B------:R2:W-:Y:S02]  /*3c60*/  LDGSTS.E [R4+0x3200], desc[UR22][R164.64], P5 ;  /* 0x03200000a4047fae */ /* 0x0005e4000a9a1016 */
[----:B----4-:R-:W-:-:S02]  /*3c70*/  IMAD.WIDE R156, R77, 0x4, R156 ;  /* 0x000000044d9c7825 */ /* 0x010fc400078e029c */
[----:B------:R4:W-:Y:S02]  /*3c80*/  LDGSTS.E [R4+0x3600], desc[UR22][R166.64], P5 ;  /* 0x03600000a6047fae */ /* 0x0009e4000a9a1016 */
[C---:B-1----:R-:W-:Y:S02]  /*3c90*/  IMAD.WIDE R158, R77.reuse, 0x4, R158 ;  /* 0x000000044d9e7825 */ /* 0x042fe400078e029e */
[----:B------:R1:W-:Y:S02]  /*3ca0*/  LDGSTS.E [R4+0x3a00], desc[UR22][R168.64], P5 ;  /* 0x03a00000a8047fae */ /* 0x0003e4000a9a1016 */
[C---:B-----5:R-:W-:Y:S02]  /*3cb0*/  IMAD.WIDE R160, R77.reuse, 0x4, R160 ;  /* 0x000000044da07825 */ /* 0x060fe400078e02a0 */
[----:B------:R5:W-:Y:S01]  /*3cc0*/  LDGSTS.E [R4+0x3e00], desc[UR22][R170.64], P5 ;  /* 0x03e00000aa047fae */ /* 0x000be2000a9a1016 */
[----:B------:R-:W-:Y:S01]  /*3cd0*/  ISETP.NE.U32.AND P5, PT, R80, RZ, PT ;  /* 0x000000ff5000720c */ /* 0x000fe20003fa5070 */
[----:B---3--:R-:W-:-:S02]  /*3ce0*/  IMAD.WIDE R162, R77, 0x4, R162 ;  /* 0x000000044da27825 */ /* 0x008fc400078e02a2 */
[----:B------:R-:W0:Y:S02]  /*3cf0*/  LDGDEPBAR ;  /* 0x00000000000079af */ /* 0x000e240000000000 */
[C---:B--2---:R-:W-:Y:S01]  /*3d00*/  IMAD.WIDE R164, R77.reuse, 0x4, R164 ;  /* 0x000000044da47825 */ /* 0x044fe200078e02a4 */
[----:B------:R-:W-:Y:S03]  /*3d10*/  BAR.SYNC.DEFER_BLOCKING 0x0 ;  /* 0x0000000000007b1d */ /* 0x000fe60000010000 */
[----:B----4-:R-:W-:-:S04]  /*3d20*/  IMAD.WIDE R166, R77, 0x4, R166 ;  /* 0x000000044da67825 */ /* 0x010fc800078e02a6 */
[----:B-1----:R-:W-:-:S04]  /*3d30*/  IMAD.WIDE R168, R77, 0x4, R168 ;  /* 0x000000044da87825 */ /* 0x002fc800078e02a8 */
[----:B-----5:R-:W-:Y:S01]  /*3d40*/  IMAD.WIDE R170, R77, 0x4, R170 ;  /* 0x000000044daa7825 */ /* 0x020fe200078e02aa */
[----:B------:R-:W-:Y:S01]  /*3d50*/  @!PT LDS RZ, [RZ] ;  /* 0x00000000fffff984 */ /* 0x000fe20000000800 */
[----:B------:R-:W-:Y:S01]  /*3d60*/  @!PT LDS RZ, [RZ] ;  /* 0x00000000fffff984 */ /* 0x000fe20000000800 */
[----:B------:R-:W-:Y:S01]  /*3d70*/  @!PT LDS RZ, [RZ] ;  /* 0x00000000fffff984 */ /* 0x000fe20000000800 */
[----:B------:R1:W-:Y:S01]  /*3d80*/  LDGSTS.E [R33+0xe000], desc[UR22][R82.64], P1 ;  /* 0x0e00000052217fae */ /* 0x0003e200089a1016 */
[----:B------:R-:W-:-:S03]  /*3d90*/  ISETP.GE.AND P1, PT, R75, R116, PT ;  /* 0x000000744b00720c */ /* 0x000fc60003f26270 */
[----:B------:R2:W-:Y:S01]  /*3da0*/  LDGSTS.E [R33+0xe008], desc[UR22][R86.64], P6 ;  /* 0x0e00800056217fae */ /* 0x0005e2000b1a1016 */
[----:B------:R-:W-:Y:S02]  /*3db0*/  SEL R85, RZ, 0x4, P1 ;  /* 0x00000004ff557807 */ /* 0x000fe40000800000 */
[-C--:B------:R-:W-:Y:S01]  /*3dc0*/  IADD3 R80, P1, PT, R86, R9.reuse, RZ ;  /* 0x0000000956507210 */ /* 0x080fe20007f3e0ff */
[----:B------:R3:W-:Y:S01]  /*3dd0*/  LDGSTS.E [R28+0xe000], desc[UR22][R88.64], P5 ;  /* 0x0e000000581c7fae */ /* 0x0007e2000a9a1016 */
[----:B------:R-:W-:Y:S02]  /*3de0*/  ISETP.GE.AND P5, PT, R32, R116, PT ;  /* 0x000000742000720c */ /* 0x000fe40003fa6270 */
[----:B-1----:R-:W-:Y:S01]  /*3df0*/  SEL R83, R85, RZ, P2 ;  /* 0x000000ff55537207 */ /* 0x002fe20001000000 */
[----:B------:R-:W-:Y:S01]  /*3e00*/  IMAD.X R81, R87, 0x1, R5, P1 ;  /* 0x0000000157517824 */ /* 0x000fe200008e0605 */
[----:B------:R-:W-:Y:S01]  /*3e10*/  IADD3 R82, P6, PT, R88, R9, RZ ;  /* 0x0000000958527210 */ /* 0x000fe20007fde0ff */
[----:B------:R1:W-:Y:S01]  /*3e20*/  LDGSTS.E [R28+0xe008], desc[UR22][R94.64], P4 ;  /* 0x0e0080005e1c7fae */ /* 0x0003e2000a1a1016 */
[----:B------:R-:W-:-:S02]  /*3e30*/  SEL R85, RZ, 0x4, P0 ;  /* 0x00000004ff557807 */ /* 0x000fc40000000000 */
[----:B------:R-:W-:Y:S01]  /*3e40*/  ISETP.NE.U32.AND P0, PT, R83, RZ, PT ;  /* 0x000000ff5300720c */ /* 0x000fe20003f05070 */
[--C-:B------:R-:W-:Y:S01]  /*3e50*/  IMAD.X R83, R89, 0x1, R5.reuse, P6 ;  /* 0x0000000159537824 */ /* 0x100fe200030e0605 */
[----:B------:R-:W-:Y:S02]  /*3e60*/  ISETP.NE.U32.AND P1, PT, R84, RZ, PT ;  /* 0x000000ff5400720c */ /* 0x000fe40003f25070 */
[----:B------:R-:W-:Y:S02]  /*3e70*/  IADD3 R84, P6, PT, R94, R9, RZ ;  /* 0x000000095e547210 */ /* 0x000fe40007fde0ff */
[----:B--2---:R-:W-:Y:S02]  /*3e80*/  SEL R86, R85, RZ, P2 ;  /* 0x000000ff55567207 */ /* 0x004fe40001000000 */
[----:B------:R-:W-:Y:S01]  /*3e90*/  SEL R87, RZ, 0x4, P5 ;  /* 0x00000004ff577807 */ /* 0x000fe20002800000 */
[----:B------:R-:W-:Y:S01]  /*3ea0*/  IMAD.X R85, R95, 0x1, R5, P6 ;  /* 0x000000015f557824 */ /* 0x000fe200030e0605 */
[----:B------:R-:W-:-:S02]  /*3eb0*/  ISETP.NE.U32.AND P4, PT, R86, RZ, PT ;  /* 0x000000ff5600720c */ /* 0x000fc40003f85070 */
[-C--:B------:R-:W-:Y:S02]  /*3ec0*/  IADD3 R86, P6, PT, R90, R9.reuse, RZ ;  /* 0x000000095a567210 */ /* 0x080fe40007fde0ff */
[-C--:B------:R-:W-:Y:S01]  /*3ed0*/  ISETP.GE.AND P5, PT, R30, R116.reuse, PT ;  /* 0x000000741e00720c */ /* 0x080fe20003fa6270 */
[----:B------:R2:W-:Y:S01]  /*3ee0*/  LDGSTS.E [R22+0xe000], desc[UR22][R90.64], P1 ;  /* 0x0e0000005a167fae */ /* 0x0005e200089a1016 */
[----:B---3--:R-:W-:Y:S01]  /*3ef0*/  SEL R89, R87, RZ, P2 ;  /* 0x000000ff57597207 */ /* 0x008fe20001000000 */
[----:B------:R-:W-:Y:S01]  /*3f00*/  IMAD.X R87, R91, 0x1, R5, P6 ;  /* 0x000000015b577824 */ /* 0x000fe200030e0605 */
[----:B------:R-:W-:Y:S02]  /*3f10*/  ISETP.GE.AND P6, PT, R29, R116, PT ;  /* 0x000000741d00720c */ /* 0x000fe40003fc6270 */
[----:B------:R-:W-:Y:S02]  /*3f20*/  SEL R98, RZ, 0x4, P5 ;  /* 0x00000004ff627807 */ /* 0x000fe40002800000 */
[----:B------:R-:W-:Y:S01]  /*3f30*/  IADD3 R88, P1, PT, R92, R9, RZ ;  /* 0x000000095c587210 */ /* 0x000fe20007f3e0ff */
[----:B------:R3:W-:Y:S01]  /*3f40*/  LDGSTS.E [R22+0xe008], desc[UR22][R92.64], P4 ;  /* 0x0e0080005c167fae */ /* 0x0007e2000a1a1016 */
[----:B-1----:R-:W-:-:S02]  /*3f50*/  SEL R94, RZ, 0x4, P6 ;  /* 0x00000004ff5e7807 */ /* 0x002fc40003000000 */
[----:B------:R-:W-:Y:S02]  /*3f60*/  SEL R98, R98, RZ, P2 ;  /* 0x000000ff62627207 */ /* 0x000fe40001000000 */
[----:B------:R-:W-:Y:S01]  /*3f70*/  ISETP.NE.U32.AND P5, PT, R89, RZ, PT ;  /* 0x000000ff5900720c */ /* 0x000fe20003fa5070 */
[----:B------:R-:W-:Y:S01]  /*3f80*/  IMAD.X R89, R93, 0x1, R5, P1 ;  /* 0x000000015d597824 */ /* 0x000fe200008e0605 */
[----:B------:R-:W-:Y:S02]  /*3f90*/  ISETP.GE.AND P4, PT, R24, R116, PT ;  /* 0x000000741800720c */ /* 0x000fe40003f86270 */
[----:B------:R-:W-:Y:S02]  /*3fa0*/  SEL R94, R94, RZ, P2 ;  /* 0x000000ff5e5e7207 */ /* 0x000fe40001000000 */
[----:B------:R-:W-:Y:S02]  /*3fb0*/  ISETP.NE.U32.AND P1, PT, R98, RZ, PT ;  /* 0x000000ff6200720c */ /* 0x000fe40003f25070 */
[----:B------:R-:W-:-:S02]  /*3fc0*/  SEL R95, RZ, 0x4, P4 ;  /* 0x00000004ff5f7807 */ /* 0x000fc40002000000 */
[----:B------:R-:W-:Y:S02]  /*3fd0*/  ISETP.NE.U32.AND P4, PT, R94, RZ, PT ;  /* 0x000000ff5e00720c */ /* 0x000fe40003f85070 */
[-C--:B--2---:R-:W-:Y:S01]  /*3fe0*/  IADD3 R90, P6, PT, R96, R9.reuse, RZ ;  /* 0x00000009605a7210 */ /* 0x084fe20007fde0ff */
[----:B------:R1:W-:Y:S01]  /*3ff0*/  LDGSTS.E [R20+0xe000], desc[UR22][R96.64], P5 ;  /* 0x0e00000060147fae */ /* 0x0003e2000a9a1016 */
[-C--:B---3--:R-:W-:Y:S02]  /*4000*/  IADD3 R92, P5, PT, R112, R9.reuse, RZ ;  /* 0x00000009705c7210 */ /* 0x088fe40007fbe0ff */
[----:B------:R-:W-:Y:S01]  /*4010*/  SEL R95, R95, RZ, P2 ;  /* 0x000000ff5f5f7207 */ /* 0x000fe20001000000 */
[----:B------:R2:W-:Y:S01]  /*4020*/  LDGSTS.E [R20+0xe008], desc[UR22][R112.64], P0 ;  /* 0x0e00800070147fae */ /* 0x0005e200081a1016 */
[-C--:B------:R-:W-:Y:S01]  /*4030*/  IADD3 R94, P0, PT, R104, R9.reuse, RZ ;  /* 0x00000009685e7210 */ /* 0x080fe20007f1e0ff */
[--C-:B------:R-:W-:Y:S01]  /*4040*/  IMAD.X R93, R113, 0x1, R5.reuse, P5 ;  /* 0x00000001715d7824 */ /* 0x100fe200028e0605 */
[----:B------:R-:W-:Y:S01]  /*4050*/  ISETP.NE.U32.AND P5, PT, R95, RZ, PT ;  /* 0x000000ff5f00720c */ /* 0x000fe20003fa5070 */
[----:B------:R-:W-:Y:S01]  /*4060*/  LDGSTS.E [R18+0xe000], desc[UR22][R104.64], P1 ;  /* 0x0e00000068127fae */ /* 0x000fe200089a1016 */
[--C-:B------:R-:W-:Y:S01]  /*4070*/  IMAD.X R91, R97, 0x1, R5.reuse, P6 ;  /* 0x00000001615b7824 */ /* 0x100fe200030e0605 */
[----:B------:R-:W-:Y:S01]  /*4080*/  ISETP.GE.AND P6, PT, R27, R116, PT ;  /* 0x000000741b00720c */ /* 0x000fe20003fc6270 */
[----:B------:R-:W-:Y:S01]  /*4090*/  IMAD.X R95, R105, 0x1, R5, P0 ;  /* 0x00000001695f7824 */ /* 0x000fe200000e0605 */
[-C--:B-1----:R-:W-:Y:S01]  /*40a0*/  IADD3 R96, P1, PT, R102, R9.reuse, RZ ;  /* 0x0000000966607210 */ /* 0x082fe20007f3e0ff */
[----:B------:R1:W-:Y:S01]  /*40b0*/  LDGSTS.E [R18+0xe008], desc[UR22][R102.64], P4 ;  /* 0x0e00800066127fae */ /* 0x0003e2000a1a1016 */
[----:B------:R-:W-:-:S02]  /*40c0*/  IADD3 R98, P4, PT, R100, R9, RZ ;  /* 0x0000000964627210 */ /* 0x000fc40007f9e0ff */
[----:B------:R-:W-:Y:S01]  /*40d0*/  ISETP.NE.U32.AND P0, PT, R99, RZ, PT ;  /* 0x000000ff6300720c */ /* 0x000fe20003f05070 */
[--C-:B------:R-:W-:Y:S01]  /*40e0*/  IMAD.X R97, R103, 0x1, R5.reuse, P1 ;  /* 0x0000000167617824 */ /* 0x100fe200008e0605 */
[-C--:B------:R-:W-:Y:S01]  /*40f0*/  ISETP.GE.AND P1, PT, R25, R116.reuse, PT ;  /* 0x000000741900720c */ /* 0x080fe20003f26270 */
[----:B------:R-:W-:Y:S01]  /*4100*/  IMAD.X R99, R101, 0x1, R5, P4 ;  /* 0x0000000165637824 */ /* 0x000fe200020e0605 */
[-C--:B------:R-:W-:Y:S01]  /*4110*/  ISETP.GE.AND P4, PT, R73, R116.reuse, PT ;  /* 0x000000744900720c */ /* 0x080fe20003f86270 */
[----:B------:R3:W-:Y:S01]  /*4120*/  LDGSTS.E [R15+0xe000], desc[UR22][R100.64], P5 ;  /* 0x0e000000640f7fae */ /* 0x0007e2000a9a1016 */
[----:B--2---:R-:W-:Y:S02]  /*4130*/  SEL R112, RZ, 0x4, P6 ;  /* 0x00000004ff707807 */ /* 0x004fe40003000000 */
[----:B------:R-:W-:Y:S02]  /*4140*/  ISETP.GE.AND P6, PT, R72, R116, PT ;  /* 0x000000744800720c */ /* 0x000fe40003fc6270 */
[----:B-1----:R-:W-:-:S02]  /*4150*/  SEL R102, RZ, 0x4, P1 ;  /* 0x00000004ff667807 */ /* 0x002fc40000800000 */
[----:B------:R-:W-:Y:S02]  /*4160*/  SEL R103, RZ, 0x4, P4 ;  /* 0x00000004ff677807 */ /* 0x000fe40002000000 */
[----:B------:R-:W-:Y:S02]  /*4170*/  SEL R112, R112, RZ, P2 ;  /* 0x000000ff70707207 */ /* 0x000fe40001000000 */
[----:B------:R-:W-:Y:S02]  /*4180*/  ISETP.GE.AND P4, PT, R23, R116, PT ;  /* 0x000000741700720c */ /* 0x000fe40003f86270 */
[----:B------:R-:W-:Y:S02]  /*4190*/  SEL R102, R102, RZ, P2 ;  /* 0x000000ff66667207 */ /* 0x000fe40001000000 */
[----:B------:R-:W-:Y:S02]  /*41a0*/  ISETP.NE.U32.AND P5, PT, R112, RZ, PT ;  /* 0x000000ff7000720c */ /* 0x000fe40003fa5070 */
[----:B---3--:R-:W-:-:S02]  /*41b0*/  SEL R101, RZ, 0x4, P4 ;  /* 0x00000004ff657807 */ /* 0x008fc40002000000 */
[----:B------:R-:W-:Y:S02]  /*41c0*/  ISETP.NE.U32.AND P4, PT, R102, RZ, PT ;  /* 0x000000ff6600720c */ /* 0x000fe40003f85070 */
[----:B------:R-:W-:Y:S02]  /*41d0*/  SEL R104, RZ, 0x4, P6 ;  /* 0x00000004ff687807 */ /* 0x000fe40003000000 */
[----:B------:R-:W-:Y:S02]  /*41e0*/  SEL R103, R103, RZ, P2 ;  /* 0x000000ff67677207 */ /* 0x000fe40001000000 */
[----:B------:R-:W-:Y:S02]  /*41f0*/  ISETP.GE.AND P6, PT, R17, R116, PT ;  /* 0x000000741100720c */ /* 0x000fe40003fc6270 */
[----:B------:R-:W-:Y:S01]  /*4200*/  ISETP.NE.U32.AND P1, PT, R103, RZ, PT ;  /* 0x000000ff6700720c */ /* 0x000fe20003f25070 */
[----:B------:R1:W-:Y:S01]  /*4210*/  LDGSTS.E [R15+0xe008], desc[UR22][R106.64], P5 ;  /* 0x0e0080006a0f7fae */ /* 0x0003e2000a9a1016 */
[----:B------:R-:W-:-:S02]  /*4220*/  SEL R103, RZ, 0x4, P6 ;  /* 0x00000004ff677807 */ /* 0x000fc40003000000 */
[----:B------:R-:W-:Y:S01]  /*4230*/  SEL R102, R101, RZ, P2 ;  /* 0x000000ff65667207 */ /* 0x000fe20001000000 */
[----:B------:R-:W-:Y:S01]  /*4240*/  LDGSTS.E [R12+0xe000], desc[UR22][R108.64], P4 ;  /* 0x0e0000006c0c7fae */ /* 0x000fe2000a1a1016 */
[----:B------:R-:W-:Y:S02]  /*4250*/  SEL R105, R103, RZ, P2 ;  /* 0x000000ff67697207 */ /* 0x000fe40001000000 */
[----:B------:R-:W-:Y:S02]  /*4260*/  ISETP.NE.U32.AND P5, PT, R102, RZ, PT ;  /* 0x000000ff6600720c */ /* 0x000fe40003fa5070 */
[----:B------:R-:W-:Y:S02]  /*4270*/  ISETP.NE.U32.AND P4, PT, R105, RZ, PT ;  /* 0x000000ff6900720c */ /* 0x000fe40003f85070 */
[----:B------:R-:W-:Y:S02]  /*4280*/  SEL R104, R104, RZ, P2 ;  /* 0x000000ff68687207 */ /* 0x000fe40001000000 */
[----:B------:R-:W-:-:S02]  /*4290*/  IADD3 R100, P6, PT, R106, R9, RZ ;  /* 0x000000096a647210 */ /* 0x000fc40007fde0ff */
[----:B------:R-:W-:-:S03]  /*42a0*/  ISETP.NE.U32.AND P2, PT, R104, RZ, PT ;  /* 0x000000ff6800720c */ /* 0x000fc60003f45070 */
[----:B------:R-:W-:Y:S01]  /*42b0*/  IMAD.X R101, R107, 0x1, R5, P6 ;  /* 0x000000016b657824 */ /* 0x000fe200030e0605 */
[-C--:B------:R-:W-:Y:S01]  /*42c0*/  IADD3 R102, P6, PT, R108, R9.reuse, RZ ;  /* 0x000000096c667210 */ /* 0x080fe20007fde0ff */
[----:B------:R2:W-:Y:S01]  /*42d0*/  LDGSTS.E [R12+0xe008], desc[UR22][R110.64], P5 ;  /* 0x0e0080006e0c7fae */ /* 0x0005e2000a9a1016 */
[----:B-1----:R-:W-:-:S03]  /*42e0*/  IADD3 R106, P5, PT, R114, R9, RZ ;  /* 0x00000009726a7210 */ /* 0x002fc60007fbe0ff */
[----:B------:R1:W-:Y:S01]  /*42f0*/  LDGSTS.E [R8+0xe000], desc[UR22][R114.64], P4 ;  /* 0x0e00000072087fae */ /* 0x0003e2000a1a1016 */
[--C-:B------:R-:W-:Y:S01]  /*4300*/  IMAD.X R103, R109, 0x1, R5.reuse, P6 ;  /* 0x000000016d677824 */ /* 0x100fe200030e0605 */
[----:B------:R-:W-:Y:S01]  /*4310*/  IADD3 R104, P6, PT, R110, R9, RZ ;  /* 0x000000096e687210 */ /* 0x000fe20007fde0ff */
[--C-:B------:R-:W-:Y:S01]  /*4320*/  IMAD.X R107, R115, 0x1, R5.reuse, P5 ;  /* 0x00000001736b7824 */ /* 0x100fe200028e0605 */
[----:B------:R-:W-:Y:S01]  /*4330*/  LDGSTS.E [R8+0xe008], desc[UR22][R172.64], P1 ;  /* 0x0e008000ac087fae */ /* 0x000fe200089a1016 */
[-C--:B------:R-:W-:Y:S02]  /*4340*/  IADD3 R112, P1, PT, R122, R207.reuse, RZ ;  /* 0x000000cf7a707210 */ /* 0x080fe40007f3e0ff */
[----:B------:R-:W-:Y:S01]  /*4350*/  IMAD.X R105, R111, 0x1, R5, P6 ;  /* 0x000000016f697824 */ /* 0x000fe200030e0605 */
[-C--:B--2---:R-:W-:Y:S01]  /*4360*/  IADD3 R110, P4, PT, R120, R207.reuse, RZ ;  /* 0x000000cf786e7210 */ /* 0x084fe20007f9e0ff */
[----:B------:R-:W0:Y:S01]  /*4370*/  LDGDEPBAR ;  /* 0x00000000000079af */ /* 0x000e220000000000 */
[----:B------:R-:W-:Y:S01]  /*4380*/  IMAD.X R113, R123, 0x1, R209, P1 ;  /* 0x000000017b717824 */ /* 0x000fe200008e06d1 */
[----:B------:R-:W-:-:S02]  /*4390*/  IADD3 R116, P1, PT, R126, R207, RZ ;  /* 0x000000cf7e747210 */ /* 0x000fc40007f3e0ff */
[----:B------:R2:W-:Y:S01]  /*43a0*/  LDGSTS.E [R7+0x4000], desc[UR22][R118.64], P2 ;  /* 0x0400000076077fae */ /* 0x0005e200091a1016 */
[--C-:B------:R-:W-:Y:S01]  /*43b0*/  IMAD.X R111, R121, 0x1, R209.reuse, P4 ;  /* 0x00000001796f7824 */ /* 0x100fe200020e06d1 */
[-C--:B-1----:R-:W-:Y:S01]  /*43c0*/  IADD3 R114, P4, PT, R124, R207.reuse, RZ ;  /* 0x000000cf7c727210 */ /* 0x082fe20007f9e0ff */
[--C-:B------:R-:W-:Y:S01]  /*43d0*/  IMAD.X R117, R127, 0x1, R209.reuse, P1 ;  /* 0x000000017f757824 */ /* 0x100fe200008e06d1 */
[----:B------:R1:W-:Y:S01]  /*43e0*/  LDGSTS.E [R7+0x4400], desc[UR22][R120.64], P2 ;  /* 0x0440000078077fae */ /* 0x0003e200091a1016 */
[-C--:B------:R-:W-:Y:S02]  /*43f0*/  IADD3 R108, P6, PT, R118, R207.reuse, RZ ;  /* 0x000000cf766c7210 */ /* 0x080fe40007fde0ff */
[--C-:B------:R-:W-:Y:S01]  /*4400*/  IMAD.X R115, R125, 0x1, R209.reuse, P4 ;  /* 0x000000017d737824 */ /* 0x100fe200020e06d1 */
[----:B------:R3:W-:Y:S02]  /*4410*/  LDGSTS.E [R7+0x4800], desc[UR22][R122.64], P2 ;  /* 0x048000007a077fae */ /* 0x0007e400091a1016 */
[----:B------:R-:W-:Y:S01]  /*4420*/  IMAD.X R109, R119, 0x1, R209, P6 ;  /* 0x00000001776d7824 */ /* 0x000fe200030e06d1 */
[----:B------:R-:W-:Y:S01]  /*4430*/  ISETP.LT.OR P6, PT, R190, 0x20, P0 ;  /* 0x00000020be00780c */ /* 0x000fe200007c1670 */
[----:B------:R4:W-:Y:S01]  /*4440*/  LDGSTS.E [R7+0x4c00], desc[UR22][R124.64], P2 ;  /* 0x04c000007c077fae */ /* 0x0009e200091a1016 */
[----:B--2---:R-:W-:-:S02]  /*4450*/  IADD3 R118, P4, PT, R128, R207, RZ ;  /* 0x000000cf80767210 */ /* 0x004fc40007f9e0ff */
[-C--:B-1----:R-:W-:Y:S01]  /*4460*/  IADD3 R120, P1, PT, R130, R207.reuse, RZ ;  /* 0x000000cf82787210 */ /* 0x082fe20007f3e0ff */
[----:B------:R1:W-:Y:S02]  /*4470*/  LDGSTS.E [R7+0x5000], desc[UR22][R126.64], P2 ;  /* 0x050000007e077fae */ /* 0x0003e400091a1016 */
[--C-:B------:R-:W-:Y:S01]  /*4480*/  IMAD.X R119, R129, 0x1, R209.reuse, P4 ;  /* 0x0000000181777824 */ /* 0x100fe200020e06d1 */
[-C--:B---3--:R-:W-:Y:S01]  /*4490*/  IADD3 R122, P4, PT, R132, R207.reuse, RZ ;  /* 0x000000cf847a7210 */ /* 0x088fe20007f9e0ff */
[--C-:B------:R-:W-:Y:S01]  /*44a0*/  IMAD.X R121, R131, 0x1, R209.reuse, P1 ;  /* 0x0000000183797824 */ /* 0x100fe200008e06d1 */
[----:B------:R2:W-:Y:S01]  /*44b0*/  LDGSTS.E [R7+0x5400], desc[UR22][R128.64], P2 ;  /* 0x0540000080077fae */ /* 0x0005e200091a1016 */
[----:B----4-:R-:W-:Y:S02]  /*44c0*/  IADD3 R124, P1, PT, R134, R207, RZ ;  /* 0x000000cf867c7210 */ /* 0x010fe40007f3e0ff */
[--C-:B------:R-:W-:Y:S01]  /*44d0*/  IMAD.X R123, R133, 0x1, R209.reuse, P4 ;  /* 0x00000001857b7824 */ /* 0x100fe200020e06d1 */
[----:B------:R3:W-:Y:S02]  /*44e0*/  LDGSTS.E [R7+0x5800], desc[UR22][R130.64], P2 ;  /* 0x0580000082077fae */ /* 0x0007e400091a1016 */
[----:B------:R-:W-:-:S02]  /*44f0*/  IMAD.X R125, R135, 0x1, R209, P1 ;  /* 0x00000001877d7824 */ /* 0x000fc400008e06d1 */
[----:B------:R4:W-:Y:S01]  /*4500*/  LDGSTS.E [R7+0x5c00], desc[UR22][R132.64], P2 ;  /* 0x05c0000084077fae */ /* 0x0009e200091a1016 */
[----:B-1----:R-:W-:-:S03]  /*4510*/  IADD3 R126, P4, PT, R136, R207, RZ ;  /* 0x000000cf887e7210 */ /* 0x002fc60007f9e0ff */
[----:B------:R1:W-:Y:S01]  /*4520*/  LDGSTS.E [R7+0x6000], desc[UR22][R134.64], P2 ;  /* 0x0600000086077fae */ /* 0x0003e200091a1016 */
[-C--:B--2---:R-:W-:Y:S01]  /*4530*/  IADD3 R128, P1, PT, R138, R207.reuse, RZ ;  /* 0x000000cf8a807210 */ /* 0x084fe20007f3e0ff */
[--C-:B------:R-:W-:Y:S02]  /*4540*/  IMAD.X R127, R137, 0x1, R209.reuse, P4 ;  /* 0x00000001897f7824 */ /* 0x100fe400020e06d1 */
[----:B------:R2:W-:Y:S01]  /*4550*/  LDGSTS.E [R7+0x6400], desc[UR22][R136.64], P2 ;  /* 0x0640000088077fae */ /* 0x0005e200091a1016 */
[-C--:B---3--:R-:W-:Y:S01]  /*4560*/  IADD3 R130, P4, PT, R140, R207.reuse, RZ ;  /* 0x000000cf8c827210 */ /* 0x088fe20007f9e0ff */
[--C-:B------:R-:W-:Y:S02]  /*4570*/  IMAD.X R129, R139, 0x1, R209.reuse, P1 ;  /* 0x000000018b817824 */ /* 0x100fe400008e06d1 */
[----:B------:R3:W-:Y:S01]  /*4580*/  LDGSTS.E [R7+0x6800], desc[UR22][R138.64], P2 ;  /* 0x068000008a077fae */ /* 0x0007e200091a1016 */
[----:B----4-:R-:W-:Y:S01]  /*4590*/  IADD3 R132, P1, PT, R146, R207, RZ ;  /* 0x000000cf92847210 */ /* 0x010fe20007f3e0ff */
[----:B------:R-:W-:-:S02]  /*45a0*/  IMAD.X R131, R141, 0x1, R209, P4 ;  /* 0x000000018d837824 */ /* 0x000fc400020e06d1 */
[----:B------:R4:W-:Y:S01]  /*45b0*/  LDGSTS.E [R7+0x6c00], desc[UR22][R140.64], P2 ;  /* 0x06c000008c077fae */ /* 0x0009e200091a1016 */
[-C--:B-1----:R-:W-:Y:S01]  /*45c0*/  IADD3 R134, P4, PT, R142, R207.reuse, RZ ;  /* 0x000000cf8e867210 */ /* 0x082fe20007f9e0ff */
[--C-:B------:R-:W-:Y:S02]  /*45d0*/  IMAD.X R133, R147, 0x1, R209.reuse, P1 ;  /* 0x0000000193857824 */ /* 0x100fe400008e06d1 */
[----:B------:R-:W-:Y:S01]  /*45e0*/  LDGSTS.E [R7+0x7000], desc[UR22][R146.64], P2 ;  /* 0x0700000092077fae */ /* 0x000fe200091a1016 */
[-C--:B--2---:R-:W-:Y:S01]  /*45f0*/  IADD3 R136, P1, PT, R144, R207.reuse, RZ ;  /* 0x000000cf90887210 */ /* 0x084fe20007f3e0ff */
[--C-:B------:R-:W-:Y:S02]  /*4600*/  IMAD.X R135, R143, 0x1, R209.reuse, P4 ;  /* 0x000000018f877824 */ /* 0x100fe400020e06d1 */
[----:B------:R1:W-:Y:S01]  /*4610*/  LDGSTS.E [R7+0x7400], desc[UR22][R142.64], P2 ;  /* 0x074000008e077fae */ /* 0x0003e200091a1016 */
[----:B---3--:R-:W-:Y:S01]  /*4620*/  IADD3 R138, P4, PT, R148, R207, RZ ;  /* 0x000000cf948a7210 */ /* 0x008fe20007f9e0ff */
[----:B------:R-:W-:-:S02]  /*4630*/  IMAD.X R137, R145, 0x1, R209, P1 ;  /* 0x0000000191897824 */ /* 0x000fc400008e06d1 */
[----:B------:R2:W-:Y:S01]  /*4640*/  LDGSTS.E [R7+0x7800], desc[UR22][R144.64], P2 ;  /* 0x0780000090077fae */ /* 0x0005e200091a1016 */
[-C--:B----4-:R-:W-:Y:S01]  /*4650*/  IADD3 R140, P1, PT, R182, R207.reuse, RZ ;  /* 0x000000cfb68c7210 */ /* 0x090fe20007f3e0ff */
[--C-:B------:R-:W-:Y:S02]  /*4660*/  IMAD.X R139, R149, 0x1, R209.reuse, P4 ;  /* 0x00000001958b7824 */ /* 0x100fe400020e06d1 */
[----:B------:R3:W-:Y:S02]  /*4670*/  LDGSTS.E [R7+0x7c00], desc[UR22][R148.64], P2 ;  /* 0x07c0000094077fae */ /* 0x0007e400091a1016 */
[----:B------:R-:W-:Y:S02]  /*4680*/  IMAD.X R141, R183, 0x1, R209, P1 ;  /* 0x00000001b78d7824 */ /* 0x000fe400008e06d1 */
[----:B------:R4:W-:Y:S01]  /*4690*/  LDGSTS.E [R4+0x4200], desc[UR22][R182.64], P2 ;  /* 0x04200000b6047fae */ /* 0x0009e200091a1016 */
[----:B-1----:R-:W-:-:S03]  /*46a0*/  IADD3 R142, P1, PT, R180, R207, RZ ;  /* 0x000000cfb48e7210 */ /* 0x002fc60007f3e0ff */
[----:B------:R-:W-:Y:S01]  /*46b0*/  LDGSTS.E [R4+0x4600], desc[UR22][R180.64], P2 ;  /* 0x04600000b4047fae */ /* 0x000fe200091a1016 */
[-C--:B--2---:R-:W-:Y:S01]  /*46c0*/  IADD3 R144, P4, PT, R174, R207.reuse, RZ ;  /* 0x000000cfae907210 */ /* 0x084fe20007f9e0ff */
[--C-:B------:R-:W-:Y:S01]  /*46d0*/  IMAD.X R143, R181, 0x1, R209.reuse, P1 ;  /* 0x00000001b58f7824 */ /* 0x100fe200008e06d1 */
[-C--:B------:R-:W-:Y:S01]  /*46e0*/  IADD3 R146, P1, PT, R176, R207.reuse, RZ ;  /* 0x000000cfb0927210 */ /* 0x080fe20007f3e0ff */
[----:B------:R1:W-:Y:S01]  /*46f0*/  LDGSTS.E [R4+0x4a00], desc[UR22][R174.64], P2 ;  /* 0x04a00000ae047fae */ /* 0x0003e200091a1016 */
[----:B---3--:R-:W-:Y:S01]  /*4700*/  IADD3 R148, P5, PT, R178, R207, RZ ;  /* 0x000000cfb2947210 */ /* 0x008fe20007fbe0ff */
[--C-:B------:R-:W-:Y:S02]  /*4710*/  IMAD.X R145, R175, 0x1, R209.reuse, P4 ;  /* 0x00000001af917824 */ /* 0x100fe400020e06d1 */
[----:B------:R2:W-:Y:S01]  /*4720*/  LDGSTS.E [R4+0x4e00], desc[UR22][R176.64], P2 ;  /* 0x04e00000b0047fae */ /* 0x0005e200091a1016 */
[----:B----4-:R-:W-:Y:S02]  /*4730*/  VIADD R182, R192, 0xffffffc0 ;  /* 0xffffffc0c0b67836 */ /* 0x010fe40000000000 */
[--C-:B------:R-:W-:Y:S01]  /*4740*/  IMAD.X R147, R177, 0x1, R209.reuse, P1 ;  /* 0x00000001b1937824 */ /* 0x100fe200008e06d1 */
[----:B------:R3:W-:Y:S01]  /*4750*/  LDGSTS.E [R4+0x5200], desc[UR22][R178.64], P2 ;  /* 0x05200000b2047fae */ /* 0x0007e200091a1016 */
[----:B------:R-:W-:Y:S01]  /*4760*/  ISETP.GT.AND P1, PT, R190, 0x5f, PT ;  /* 0x0000005fbe00780c */ /* 0x000fe20003f24270 */
[----:B------:R-:W-:Y:S01]  /*4770*/  IMAD.X R149, R179, 0x1, R209, P5 ;  /* 0x00000001b3957824 */ /* 0x000fe200028e06d1 */
[----:B------:R-:W-:Y:S01]  /*4780*/  ISETP.GE.AND P4, PT, R188, R182, PT ;  /* 0x000000b6bc00720c */ /* 0x000fe20003f86270 */
[----:B------:R3:W-:Y:S01]  /*4790*/  LDGSTS.E [R4+0x5600], desc[UR22][R150.64], P2 ;  /* 0x0560000096047fae */ /* 0x0007e200091a1016 */
[----:B------:R-:W-:-:S02]  /*47a0*/  IADD3 R172, P5, PT, R172, R9, RZ ;  /* 0x00000009acac7210 */ /* 0x000fc40007fbe0ff */
[----:B-1----:R-:W-:Y:S01]  /*47b0*/  SEL R175, RZ, 0x4, P4 ;  /* 0x00000004ffaf7807 */ /* 0x002fe20002000000 */
[----:B------:R3:W-:Y:S02]  /*47c0*/  LDGSTS.E [R4+0x5a00], desc[UR22][R152.64], P2 ;  /* 0x05a0000098047fae */ /* 0x0007e400091a1016 */
[----:B------:R-:W-:Y:S01]  /*47d0*/  IMAD.X R173, R173, 0x1, R5, P5 ;  /* 0x00000001adad7824 */ /* 0x000fe200028e0605 */
[----:B------:R-:W-:Y:S01]  /*47e0*/  SEL R175, R175, RZ, P1 ;  /* 0x000000ffafaf7207 */ /* 0x000fe20000800000 */
[----:B------:R3:W-:Y:S03]  /*47f0*/  LDGSTS.E [R4+0x5e00], desc[UR22][R154.64], P2 ;  /* 0x05e000009a047fae */ /* 0x0007e600091a1016 */
[----:B------:R-:W-:Y:S01]  /*4800*/  ISETP.NE.U32.AND P4, PT, R175, RZ, PT ;  /* 0x000000ffaf00720c */ /* 0x000fe20003f85070 */
[----:B------:R3:W-:Y:S04]  /*4810*/  LDGSTS.E [R4+0x6200], desc[UR22][R156.64], P2 ;  /* 0x062000009c047fae */ /* 0x0007e800091a1016 */
[----:B------:R3:W-:Y:S04]  /*4820*/  LDGSTS.E [R4+0x6600], desc[UR22][R158.64], P2 ;  /* 0x066000009e047fae */ /* 0x0007e800091a1016 */
[----:B------:R3:W-:Y:S04]  /*4830*/  LDGSTS.E [R4+0x6a00], desc[UR22][R160.64], P2 ;  /* 0x06a00000a0047fae */ /* 0x0007e800091a1016 */
[----:B------:R3:W-:Y:S04]  /*4840*/  LDGSTS.E [R4+0x6e00], desc[UR22][R162.64], P2 ;  /* 0x06e00000a2047fae */ /* 0x0007e800091a1016 */
[----:B------:R3:W-:Y:S04]  /*4850*/  LDGSTS.E [R4+0x7200], desc[UR22][R164.64], P2 ;  /* 0x07200000a4047fae */ /* 0x0007e800091a1016 */
[----:B------:R3:W-:Y:S04]  /*4860*/  LDGSTS.E [R4+0x7600], desc[UR22][R166.64], P2 ;  /* 0x07600000a6047fae */ /* 0x0007e800091a1016 */
[----:B------:R3:W-:Y:S04]  /*4870*/  LDGSTS.E [R4+0x7a00], desc[UR22][R168.64], P2 ;  /* 0x07a00000a8047fae */ /* 0x0007e800091a1016 */
[----:B------:R3:W-:Y:S01]  /*4880*/  LDGSTS.E [R4+0x7e00], desc[UR22][R170.64], P2 ;  /* 0x07e00000aa047fae */ /* 0x0007e200091a1016 */
[----:B------:R-:W-:-:S03]  /*4890*/  ISETP.GE.AND P2, PT, R205, R182, PT ;  /* 0x000000b6cd00720c */ /* 0x000fc60003f46270 */
[----:B------:R-:W0:Y:S01]  /*48a0*/  LDGDEPBAR ;  /* 0x00000000000079af */ /* 0x000e220000000000 */
[----:B------:R-:W-:Y:S02]  /*48b0*/  SEL R174, RZ, 0x4, P2 ;  /* 0x00000004ffae7807 */ /* 0x000fe40001000000 */
[-C--:B------:R-:W-:Y:S02]  /*48c0*/  ISETP.GE.AND P2, PT, R186, R182.reuse, PT ;  /* 0x000000b6ba00720c */ /* 0x080fe40003f46270 */
[----:B------:R-:W-:Y:S02]  /*48d0*/  SEL R174, R174, RZ, P1 ;  /* 0x000000ffaeae7207 */ /* 0x000fe40000800000 */
[----:B--2---:R-:W-:Y:S02]  /*48e0*/  SEL R176, RZ, 0x4, P2 ;  /* 0x00000004ffb07807 */ /* 0x004fe40001000000 */
[----:B------:R-:W-:Y:S02]  /*48f0*/  ISETP.GE.AND P2, PT, R184, R182, PT ;  /* 0x000000b6b800720c */ /* 0x000fe40003f46270 */
[----:B------:R-:W-:-:S02]  /*4900*/  ISETP.NE.U32.AND P5, PT, R174, RZ, PT ;  /* 0x000000ffae00720c */ /* 0x000fc40003fa5070 */
[----:B------:R-:W-:Y:S02]  /*4910*/  SEL R176, R176, RZ, P1 ;  /* 0x000000ffb0b07207 */ /* 0x000fe40000800000 */
[----:B------:R-:W-:Y:S02]  /*4920*/  SEL R174, RZ, 0x4, P2 ;  /* 0x00000004ffae7807 */ /* 0x000fe40001000000 */
[----:B------:R-:W-:Y:S02]  /*4930*/  ISETP.NE.U32.AND P2, PT, R176, RZ, PT ;  /* 0x000000ffb000720c */ /* 0x000fe40003f45070 */
[----:B------:R-:W-:Y:S01]  /*4940*/  SEL R174, R174, RZ, P1 ;  /* 0x000000ffaeae7207 */ /* 0x000fe20000800000 */
[----:B------:R-:W-:-:S04]  /*4950*/  DEPBAR.LE SB0, 0x2 ;  /* 0x000080800000791a */ /* 0x000fc80000000000 */
[----:B------:R-:W-:Y:S06]  /*4960*/  BAR.SYNC.DEFER_BLOCKING 0x0 ;  /* 0x0000000000007b1d */ /* 0x000fec0000010000 */
[----:B---3--:R-:W-:Y:S05]  /*4970*/  @P6 BRA `(.L_x_6) ;  /* 0x0000000000846947 */ /* 0x008fea0003800000 */
[----:B------:R-:W-:Y:S02]  /*4980*/  UIADD3 UR4, UPT, UPT, UR10, 0xc000, URZ ;  /* 0x0000c0000a047890 */ /* 0x000fe4000fffe0ff */
[----:B------:R-:W-:Y:S02]  /*4990*/  USHF.R.U32.HI UR8, URZ, 0x4, UR10 ;  /* 0x00000004ff087899 */ /* 0x000fe4000801160a */
[----:B------:R-:W-:Y:S02]  /*49a0*/  USHF.R.U32.HI UR4, URZ, 0x4, UR4 ;  /* 0x00000004ff047899 */ /* 0x000fe40008011604 */
[----:B------:R-:W-:Y:S02]  /*49b0*/  USGXT.U32 UR8, UR8, 0xe ;  /* 0x0000000e0808789a */ /* 0x000fe40008000000 */
[----:B------:R-:W-:Y:S02]  /*49c0*/  USGXT.U32 UR6, UR4, 0xe ;  /* 0x0000000e0406789a */ /* 0x000fe40008000000 */
[----:B------:R-:W-:-:S02]  /*49d0*/  UIADD3 UR28, UP2, UPT, UR8, 0x2, URZ ;  /* 0x00000002081c7890 */ /* 0x000fc4000ff5e0ff */
[----:B------:R-:W-:Y:S01]  /*49e0*/  UIADD3 UR26, UP1, UPT, UR6, 0x2, URZ ;  /* 0x00000002061a7890 */ /* 0x000fe2000ff3e0ff */
[----:B------:R-:W-:Y:S01]  /*49f0*/  UMOV UR4, URZ ;  /* 0x000000ff00047c82 */ /* 0x000fe20008000000 */
[----:B------:R-:W-:Y:S01]  /*4a00*/  UMOV UR30, 0x0 ;  /* 0x00000000001e7882 */ /* 0x000fe20000000000 */
[----:B------:R-:W-:Y:S02]  /*4a10*/  UIADD3.X UR29, UPT, UPT, UR4, 0x40004040, URZ, UP2, !UPT ;  /* 0x40004040041d7890 */ /* 0x000fe400097fe4ff */
[----:B------:R-:W-:Y:S02]  /*4a20*/  UIADD3.X UR27, UPT, UPT, UR4, 0x40004040, URZ, UP1, !UPT ;  /* 0x40004040041b7890 */ /* 0x000fe40008ffe4ff */
[----:B------:R-:W-:Y:S02]  /*4a30*/  UIADD3.64 UR16, UPT, UPT, UR28, 0x2, URZ ;  /* 0x000000021c107897 */ /* 0x000fe4000fffe0ff */
[----:B------:R-:W-:Y:S02]  /*4a40*/  UIADD3.64 UR14, UPT, UPT, UR26, 0x2, URZ ;  /* 0x000000021a0e7897 */ /* 0x000fe4000fffe0ff */
[----:B------:R-:W-:-:S02]  /*4a50*/  UIADD3.64 UR24, UPT, UPT, UR28, 0x4, URZ ;  /* 0x000000041c187897 */ /* 0x000fc4000fffe0ff */
[----:B------:R-:W-:Y:S01]  /*4a60*/  UIADD3.64 UR18, UPT, UPT, UR26, 0x4, URZ ;  /* 0x000000041a127897 */ /* 0x000fe2000fffe0ff */
[----:B------:R-:W-:Y:S01]  /*4a70*/  UMOV UR31, 0x4200910 ;  /* 0x04200910001f7882 */ /* 0x000fe20000000000 */
[----:B------:R-:W-:Y:S01]  /*4a80*/  UMOV UR9, 0x40004040 ;  /* 0x4000404000097882 */ /* 0x000fe20000000000 */
[----:B------:R-:W-:Y:S01]  /*4a90*/  UMOV UR7, 0x40004040 ;  /* 0x4000404000077882 */ /* 0x000fe20000000000 */
[----:B------:R-:W-:Y:S01]  /*4aa0*/  UMOV UR32, 0x0 ;  /* 0x0000000000207882 */ /* 0x000fe20000000000 */
[----:B------:R-:W-:Y:S01]  /*4ab0*/  UMOV UR33, 0x4200910 ;  /* 0x0420091000217882 */ /* 0x000fe20000000000 */
[----:B------:R-:W-:Y:S01]  /*4ac0*/  UMOV UR34, 0x0 ;  /* 0x0000000000227882 */ /* 0x000fe20000000000 */
[----:B------:R-:W-:Y:S01]  /*4ad0*/  UMOV UR35, 0x4200910 ;  /* 0x0420091000237882 */ /* 0x000fe20000000000 */
[----:B------:R-:W-:Y:S01]  /*4ae0*/  UMOV UR4, UR13 ;  /* 0x0000000d00047c82 */ /* 0x000fe20008000000 */
[----:B------:R-:W-:Y:S01]  /*4af0*/  UMOV UR5, URZ ;  /* 0x000000ff00057c82 */ /* 0x000fe20008000000 */
[----:B------:R1:W-:Y:S01]  /*4b00*/  UTCHMMA gdesc[UR6], gdesc[UR8], tmem[UR21], tmem[UR30], idesc[UR31], !UPT ;  /* 0x00ff1e08060075ea */ /* 0x0003e2000f800015 */
[----:B------:R-:W-:Y:S01]  /*4b10*/  UMOV UR36, 0x0 ;  /* 0x0000000000247882 */ /* 0x000fe20000000000 */
[----:B------:R-:W-:Y:S01]  /*4b20*/  UMOV UR37, 0x4200910 ;  /* 0x0420091000257882 */ /* 0x000fe20000000000 */
[----:B------:R1:W-:Y:S01]  /*4b30*/  UTCHMMA gdesc[UR26], gdesc[UR28], tmem[UR21], tmem[UR32], idesc[UR33], UPT ;  /* 0x00ff201c1a0075ea */ /* 0x0003e2000b800015 */
[----:B------:R-:W-:Y:S01]  /*4b40*/  UMOV UR4, UR4 ;  /* 0x0000000400047c82 */ /* 0x000fe20008000000 */
[----:B------:R1:W-:Y:S01]  /*4b50*/  UTCHMMA gdesc[UR14], gdesc[UR16], tmem[UR21], tmem[UR34], idesc[UR35], UPT ;  /* 0x00ff22100e0075ea */ /* 0x0003e2000b800015 */
[----:B------:R1:W-:Y:S01]  /*4b60*/  UTCHMMA gdesc[UR18], gdesc[UR24], tmem[UR21], tmem[UR36], idesc[UR37], UPT ;  /* 0x00ff2418120075ea */ /* 0x0003e2000b800015 */
[----:B------:R1:W-:Y:S01]  /*4b70*/  UTCBAR [UR4], URZ ;  /* 0x000000ff040073e9 */ /* 0x0003e200080000ff */
[----:B------:R-:W-:Y:S01]  /*4b80*/  NOP ;  /* 0x0000000000007918 */ /* 0x000fe20000000000 */
.L_x_6:
[----:B------:R-:W-:Y:S01]  /*4b90*/  BAR.SYNC.DEFER_BLOCKING 0x0 ;  /* 0x0000000000007b1d */ /* 0x000fe20000010000 */
[----:B------:R-:W-:-:S05]  /*4ba0*/  IADD3 R150, P6, PT, R150, R207, RZ ;  /* 0x000000cf96967210 */ /* 0x000fca0007fde0ff */
[----:B------:R-:W-:Y:S01]  /*4bb0*/  IMAD.X R151, R151, 0x1, R209, P6 ;  /* 0x0000000197977824 */ /* 0x000fe200030e06d1 */
[----:B-1----:R-:W-:Y:S01]  /*4bc0*/  UMOV UR4, URZ ;  /* 0x000000ff00047c82 */ /* 0x002fe20008000000 */
[----:B------:R-:W-:Y:S01]  /*4bd0*/  @!PT LDS RZ, [RZ] ;  /* 0x00000000fffff984 */ /* 0x000fe20000000800 */
[----:B------:R-:W-:Y:S01]  /*4be0*/  @!PT LDS RZ, [RZ] ;  /* 0x00000000fffff984 */ /* 0x000fe20000000800 */
[----:B------:R-:W-:Y:S01]  /*4bf0*/  @!PT LDS RZ, [RZ] ;  /* 0x00000000fffff984 */ /* 0x000fe20000000800 */
[----:B------:R-:W-:Y:S01]  /*4c00*/  LDGSTS.E [R33+0x10000], desc[UR22][R78.64], P5 ;  /* 0x100000004e217fae */ /* 0x000fe2000a9a1016 */
[----:B------:R-:W-:-:S03]  /*4c10*/  ISETP.NE.U32.AND P5, PT, R174, RZ, PT ;  /* 0x000000ffae00720c */ /* 0x000fc60003fa5070 */
[----:B------:R1:W-:Y:S01]  /*4c20*/  LDGSTS.E [R33+0x10008], desc[UR22][R80.64], P4 ;  /* 0x1000800050217fae */ /* 0x0003e2000a1a1016 */
[----:B------:R-:W-:-:S03]  /*4c30*/  ISETP.GE.AND P4, PT, R67, R182, PT ;  /* 0x000000b64300720c */ /* 0x000fc60003f86270 */
[----:B------:R-:W-:Y:S01]  /*4c40*/  LDGSTS.E [R28+0x10000], desc[UR22][R82.64], P2 ;  /* 0x10000000521c7fae */ /* 0x000fe200091a1016 */
[----:B------:R-:W-:Y:S02]  /*4c50*/  SEL R174, RZ, 0x4, P4 ;  /* 0x00000004ffae7807 */ /* 0x000fe40002000000 */
[-C--:B------:R-:W-:Y:S02]  /*4c60*/  ISETP.GE.AND P2, PT, R34, R182.reuse, PT ;  /* 0x000000b62200720c */ /* 0x080fe40003f46270 */
[----:B------:R-:W-:Y:S01]  /*4c70*/  SEL R174, R174, RZ, P1 ;  /* 0x000000ffaeae7207 */ /* 0x000fe20000800000 */
[----:B------:R2:W-:Y:S01]  /*4c80*/  LDGSTS.E [R28+0x10008], desc[UR22][R84.64], P5 ;  /* 0x10008000541c7fae */ /* 0x0005e2000a9a1016 */
[----:B------:R-:W-:Y:S02]  /*4c90*/  ISETP.GE.AND P4, PT, R75, R182, PT ;  /* 0x000000b64b00720c */ /* 0x000fe40003f86270 */
[----:B-1----:R-:W-:Y:S02]  /*4ca0*/  SEL R33, RZ, 0x4, P2 ;  /* 0x00000004ff217807 */ /* 0x002fe40001000000 */
[----:B------:R-:W-:-:S02]  /*4cb0*/  ISETP.NE.U32.AND P5, PT, R174, RZ, PT ;  /* 0x000000ffae00720c */ /* 0x000fc40003fa5070 */
[----:B------:R-:W-:Y:S02]  /*4cc0*/  SEL R174, RZ, 0x4, P4 ;  /* 0x00000004ffae7807 */ /* 0x000fe40002000000 */
[-C--:B------:R-:W-:Y:S02]  /*4cd0*/  ISETP.GE.AND P4, PT, R32, R182.reuse, PT ;  /* 0x000000b62000720c */ /* 0x080fe40003f86270 */
[----:B------:R-:W-:Y:S02]  /*4ce0*/  SEL R33, R33, RZ, P1 ;  /* 0x000000ff21217207 */ /* 0x000fe40000800000 */
[----:B------:R-:W-:Y:S02]  /*4cf0*/  ISETP.GE.AND P2, PT, R30, R182, PT ;  /* 0x000000b61e00720c */ /* 0x000fe40003f46270 */
[----:B------:R-:W-:Y:S02]  /*4d00*/  SEL R81, RZ, 0x4, P4 ;  /* 0x00000004ff517807 */ /* 0x000fe40002000000 */
[----:B------:R-:W-:Y:S01]  /*4d10*/  ISETP.NE.U32.AND P4, PT, R33, RZ, PT ;  /* 0x000000ff2100720c */ /* 0x000fe20003f85070 */
[----:B------:R1:W-:Y:S01]  /*4d20*/  LDGSTS.E [R22+0x10000], desc[UR22][R86.64], P5 ;  /* 0x1000000056167fae */ /* 0x0003e2000a9a1016 */
[----:B------:R-:W-:-:S02]  /*4d30*/  SEL R33, RZ, 0x4, P2 ;  /* 0x00000004ff217807 */ /* 0x000fc40001000000 */
[----:B------:R-:W-:Y:S02]  /*4d40*/  IADD3 R80, P2, PT, R154, R207, RZ ;  /* 0x000000cf9a507210 */ /* 0x000fe40007f5e0ff */
[----:B--2---:R-:W-:Y:S02]  /*4d50*/  SEL R28, R81, RZ, P1 ;  /* 0x000000ff511c7207 */ /* 0x004fe40000800000 */
[----:B------:R-:W-:Y:S01]  /*4d60*/  SEL R174, R174, RZ, P1 ;  /* 0x000000ffaeae7207 */ /* 0x000fe20000800000 */
[----:B------:R-:W-:Y:S01]  /*4d70*/  IMAD.X R81, R155, 0x1, R209, P2 ;  /* 0x000000019b517824 */ /* 0x000fe200010e06d1 */
[----:B------:R-:W-:Y:S02]  /*4d80*/  ISETP.NE.U32.AND P2, PT, R28, RZ, PT ;  /* 0x000000ff1c00720c */ /* 0x000fe40003f45070 */
[----:B------:R-:W-:Y:S01]  /*4d90*/  ISETP.GE.AND P5, PT, R29, R182, PT ;  /* 0x000000b61d00720c */ /* 0x000fe20003fa6270 */
[----:B------:R-:W-:Y:S01]  /*4da0*/  LDGSTS.E [R22+0x10008], desc[UR22][R88.64], P4 ;  /* 0x1000800058167fae */ /* 0x000fe2000a1a1016 */
[----:B------:R-:W-:-:S02]  /*4db0*/  ISETP.NE.U32.AND P4, PT, R174, RZ, PT ;  /* 0x000000ffae00720c */ /* 0x000fc40003f85070 */
[----:B------:R-:W-:Y:S02]  /*4dc0*/  SEL R33, R33, RZ, P1 ;  /* 0x000000ff21217207 */ /* 0x000fe40000800000 */
[----:B------:R-:W-:Y:S02]  /*4dd0*/  SEL R28, RZ, 0x4, P5 ;  /* 0x00000004ff1c7807 */ /* 0x000fe40002800000 */
[----:B------:R-:W-:Y:S02]  /*4de0*/  IADD3 R78, P6, PT, R152, R207, RZ ;  /* 0x000000cf984e7210 */ /* 0x000fe40007fde0ff */
[----:B------:R-:W-:Y:S01]  /*4df0*/  ISETP.NE.U32.AND P5, PT, R33, RZ, PT ;  /* 0x000000ff2100720c */ /* 0x000fe20003fa5070 */
[----:B------:R2:W-:Y:S01]  /*4e00*/  LDGSTS.E [R20+0x10000], desc[UR22][R90.64], P2 ;  /* 0x100000005a147fae */ /* 0x0005e200091a1016 */
[----:B------:R-:W-:Y:S01]  /*4e10*/  ISETP.GE.AND P2, PT, R24, R182, PT ;  /* 0x000000b61800720c */ /* 0x000fe20003f46270 */
[----:B------:R-:W-:Y:S01]  /*4e20*/  IMAD.X R79, R153, 0x1, R209, P6 ;  /* 0x00000001994f7824 */ /* 0x000fe200030e06d1 */
[----:B------:R-:W-:Y:S01]  /*4e30*/  SEL R28, R28, RZ, P1 ;  /* 0x000000ff1c1c7207 */ /* 0x000fe20000800000 */
[----:B------:R3:W-:Y:S01]  /*4e40*/  LDGSTS.E [R20+0x10008], desc[UR22][R92.64], P4 ;  /* 0x100080005c147fae */ /* 0x0007e2000a1a1016 */
[----:B------:R-:W-:-:S02]  /*4e50*/  SEL R33, RZ, 0x4, P2 ;  /* 0x00000004ff217807 */ /* 0x000fc40001000000 */
[-C--:B-1----:R-:W-:Y:S02]  /*4e60*/  IADD3 R86, P4, PT, R160, R207.reuse, RZ ;  /* 0x000000cfa0567210 */ /* 0x082fe40007f9e0ff */
[----:B------:R-:W-:Y:S02]  /*4e70*/  ISETP.NE.U32.AND P2, PT, R28, RZ, PT ;  /* 0x000000ff1c00720c */ /* 0x000fe40003f45070 */
[-C--:B------:R-:W-:Y:S01]  /*4e80*/  IADD3 R82, P6, PT, R156, R207.reuse, RZ ;  /* 0x000000cf9c527210 */ /* 0x080fe20007fde0ff */
[--C-:B------:R-:W-:Y:S01]  /*4e90*/  IMAD.X R87, R161, 0x1, R209.reuse, P4 ;  /* 0x00000001a1577824 */ /* 0x100fe200020e06d1 */
[----:B------:R-:W-:Y:S01]  /*4ea0*/  SEL R33, R33, RZ, P1 ;  /* 0x000000ff21217207 */ /* 0x000fe20000800000 */
[----:B------:R-:W-:Y:S01]  /*4eb0*/  LDGSTS.E [R18+0x10000], desc[UR22][R94.64], P5 ;  /* 0x100000005e127fae */ /* 0x000fe2000a9a1016 */
[-C--:B--2---:R-:W-:Y:S01]  /*4ec0*/  IADD3 R90, P4, PT, R164, R207.reuse, RZ ;  /* 0x000000cfa45a7210 */ /* 0x084fe20007f9e0ff */
[----:B------:R-:W-:Y:S01]  /*4ed0*/  IMAD.X R83, R157, 0x1, R209, P6 ;  /* 0x000000019d537824 */ /* 0x000fe200030e06d1 */
[----:B------:R-:W-:-:S02]  /*4ee0*/  IADD3 R84, P6, PT, R158, R207, RZ ;  /* 0x000000cf9e547210 */ /* 0x000fc40007fde0ff */
[----:B------:R-:W-:Y:S01]  /*4ef0*/  ISETP.NE.U32.AND P5, PT, R33, RZ, PT ;  /* 0x000000ff2100720c */ /* 0x000fe20003fa5070 */
[--C-:B------:R-:W-:Y:S01]  /*4f00*/  IMAD.X R91, R165, 0x1, R209.reuse, P4 ;  /* 0x00000001a55b7824 */ /* 0x100fe200020e06d1 */
[-C--:B------:R-:W-:Y:S01]  /*4f10*/  ISETP.GE.AND P4, PT, R27, R182.reuse, PT ;  /* 0x000000b61b00720c */ /* 0x080fe20003f86270 */
[--C-:B------:R-:W-:Y:S01]  /*4f20*/  IMAD.X R85, R159, 0x1, R209.reuse, P6 ;  /* 0x000000019f557824 */ /* 0x100fe200030e06d1 */
[----:B------:R-:W-:Y:S01]  /*4f30*/  IADD3 R88, P6, PT, R162, R207, RZ ;  /* 0x000000cfa2587210 */ /* 0x000fe20007fde0ff */
[----:B------:R1:W-:Y:S01]  /*4f40*/  LDGSTS.E [R18+0x10008], desc[UR22][R96.64], P2 ;  /* 0x1000800060127fae */ /* 0x0003e200091a1016 */
[----:B------:R-:W-:Y:S02]  /*4f50*/  ISETP.GE.AND P2, PT, R25, R182, PT ;  /* 0x000000b61900720c */ /* 0x000fe40003f46270 */
[----:B---3--:R-:W-:Y:S01]  /*4f60*/  SEL R20, RZ, 0x4, P4 ;  /* 0x00000004ff147807 */ /* 0x008fe20002000000 */
[----:B------:R-:W-:Y:S01]  /*4f70*/  IMAD.X R89, R163, 0x1, R209, P6 ;  /* 0x00000001a3597824 */ /* 0x000fe200030e06d1 */
[----:B------:R-:W-:-:S02]  /*4f80*/  SEL R22, RZ, 0x4, P2 ;  /* 0x00000004ff167807 */ /* 0x000fc40001000000 */
[----:B------:R-:W-:Y:S01]  /*4f90*/  IADD3 R152, P6, PT, R166, R207, RZ ;  /* 0x000000cfa6987210 */ /* 0x000fe20007fde0ff */
[----:B------:R2:W-:Y:S01]  /*4fa0*/  LDGSTS.E [R15+0x10000], desc[UR22][R98.64], P5 ;  /* 0x10000000620f7fae */ /* 0x0005e2000a9a1016 */
[----:B------:R-:W-:Y:S02]  /*4fb0*/  SEL R20, R20, RZ, P1 ;  /* 0x000000ff14147207 */ /* 0x000fe40000800000 */
[-C--:B------:R-:W-:Y:S01]  /*4fc0*/  ISETP.GE.AND P4, PT, R23, R182.reuse, PT ;  /* 0x000000b61700720c */ /* 0x080fe20003f86270 */
[----:B------:R-:W-:Y:S01]  /*4fd0*/  IMAD.X R153, R167, 0x1, R209, P6 ;  /* 0x00000001a7997824 */ /* 0x000fe200030e06d1 */
[----:B------:R-:W-:Y:S02]  /*4fe0*/  SEL R22, R22, RZ, P1 ;  /* 0x000000ff16167207 */ /* 0x000fe40000800000 */
[----:B------:R-:W-:Y:S02]  /*4ff0*/  ISETP.GE.AND P5, PT, R73, R182, PT ;  /* 0x000000b64900720c */ /* 0x000fe40003fa6270 */
[----:B------:R-:W-:-:S02]  /*5000*/  ISETP.NE.U32.AND P2, PT, R20, RZ, PT ;  /* 0x000000ff1400720c */ /* 0x000fc40003f45070 */
[-C--:B------:R-:W-:Y:S02]  /*5010*/  ISETP.GE.AND P6, PT, R17, R182.reuse, PT ;  /* 0x000000b61100720c */ /* 0x080fe40003fc6270 */
[----:B-1----:R-:W-:Y:S02]  /*5020*/  SEL R18, RZ, 0x4, P4 ;  /* 0x00000004ff127807 */ /* 0x002fe40002000000 */
[----:B------:R-:W-:Y:S02]  /*5030*/  ISETP.NE.U32.AND P4, PT, R22, RZ, PT ;  /* 0x000000ff1600720c */ /* 0x000fe40003f85070 */
[----:B------:R-:W-:Y:S02]  /*5040*/  SEL R28, RZ, 0x4, P5 ;  /* 0x00000004ff1c7807 */ /* 0x000fe40002800000 */
[----:B------:R-:W-:Y:S02]  /*5050*/  ISETP.GE.AND P5, PT, R72, R182, PT ;  /* 0x000000b64800720c */ /* 0x000fe40003fa6270 */
[----:B------:R-:W-:Y:S01]  /*5060*/  SEL R20, RZ, 0x4, P6 ;  /* 0x00000004ff147807 */ /* 0x000fe20003000000 */
[----:B------:R2:W-:Y:S01]  /*5070*/  LDGSTS.E [R15+0x10008], desc[UR22][R100.64], P2 ;  /* 0x10008000640f7fae */ /* 0x0005e200091a1016 */
[----:B------:R-:W-:-:S02]  /*5080*/  SEL R18, R18, RZ, P1 ;  /* 0x000000ff12127207 */ /* 0x000fc40000800000 */
[----:B------:R-:W-:Y:S02]  /*5090*/  SEL R22, RZ, 0x4, P5 ;  /* 0x00000004ff167807 */ /* 0x000fe40002800000 */
[----:B------:R-:W-:Y:S01]  /*50a0*/  SEL R20, R20, RZ, P1 ;  /* 0x000000ff14147207 */ /* 0x000fe20000800000 */
[----:B------:R2:W-:Y:S01]  /*50b0*/  LDGSTS.E [R12+0x10000], desc[UR22][R102.64], P4 ;  /* 0x10000000660c7fae */ /* 0x0005e2000a1a1016 */
[----:B------:R-:W-:Y:S02]  /*50c0*/  SEL R28, R28, RZ, P1 ;  /* 0x000000ff1c1c7207 */ /* 0x000fe40000800000 */
[----:B------:R-:W-:Y:S02]  /*50d0*/  ISETP.NE.U32.AND P5, PT, R18, RZ, PT ;  /* 0x000000ff1200720c */ /* 0x000fe40003fa5070 */
[----:B------:R-:W-:Y:S02]  /*50e0*/  SEL R22, R22, RZ, P1 ;  /* 0x000000ff16167207 */ /* 0x000fe40000800000 */
[----:B------:R-:W-:-:S02]  /*50f0*/  ISETP.NE.U32.AND P2, PT, R20, RZ, PT ;  /* 0x000000ff1400720c */ /* 0x000fc40003f45070 */
[----:B------:R-:W-:Y:S02]  /*5100*/  ISETP.NE.U32.AND P1, PT, R28, RZ, PT ;  /* 0x000000ff1c00720c */ /* 0x000fe40003f25070 */
[----:B------:R-:W-:Y:S02]  /*5110*/  ISETP.NE.U32.AND P4, PT, R22, RZ, PT ;  /* 0x000000ff1600720c */ /* 0x000fe40003f85070 */
[----:B------:R-:W-:-:S03]  /*5120*/  IADD3 R92, P6, PT, R168, R207, RZ ;  /* 0x000000cfa85c7210 */ /* 0x000fc60007fde0ff */
[----:B------:R2:W-:Y:S02]  /*5130*/  LDGSTS.E [R12+0x10008], desc[UR22][R104.64], P5 ;  /* 0x10008000680c7fae */ /* 0x0005e4000a9a1016 */
[----:B------:R-:W-:Y:S01]  /*5140*/  IMAD.X R93, R169, 0x1, R209, P6 ;  /* 0x00000001a95d7824 */ /* 0x000fe200030e06d1 */
[----:B------:R-:W-:Y:S01]  /*5150*/  IADD3 R94, P6, PT, R170, R207, RZ ;  /* 0x000000cfaa5e7210 */ /* 0x000fe20007fde0ff */
[----:B------:R2:W-:Y:S01]  /*5160*/  LDGSTS.E [R8+0x10000], desc[UR22][R106.64], P2 ;  /* 0x100000006a087fae */ /* 0x0005e200091a1016 */
[----:B------:R-:W-:-:S03]  /*5170*/  ISETP.GE.AND P2, PT, R190, 0x40, PT ;  /* 0x00000040be00780c */ /* 0x000fc60003f46270 */
[----:B------:R2:W-:Y:S01]  /*5180*/  LDGSTS.E [R8+0x10008], desc[UR22][R172.64], P1 ;  /* 0x10008000ac087fae */ /* 0x0005e200089a1016 */
[----:B------:R-:W-:Y:S01]  /*5190*/  IMAD.X R95, R171, 0x1, R209, P6 ;  /* 0x00000001ab5f7824 */ /* 0x000fe200030e06d1 */
[----:B------:R-:W-:Y:S02]  /*51a0*/  ISETP.GE.AND P1, PT, R190, 0x20, PT ;  /* 0x00000020be00780c */ /* 0x000fe40003f26270 */
[----:B------:R-:W0:Y:S04]  /*51b0*/  LDGDEPBAR ;  /* 0x00000000000079af */ /* 0x000e280000000000 */
[----:B------:R2:W-:Y:S04]  /*51c0*/  LDGSTS.E [R7+0x8000], desc[UR22][R108.64], P4 ;  /* 0x080000006c077fae */ /* 0x0005e8000a1a1016 */
        /* <DEDUP_REMOVED lines=31> */
[----:B------:R-:W0:Y:S01]  /*53c0*/  LDGDEPBAR ;  /* 0x00000000000079af */ /* 0x000e220000000000 */
[----:B------:R-:W-:Y:S05]  /*53d0*/  @!P2 BRA `(.L_x_7) ;  /* 0x00000020002ca947 */ /* 0x000fea0003800000 */
[----:B--2---:R-:W-:Y:S01]  /*53e0*/  SHF.R.S32.HI R4, RZ, 0x1f, R71 ;  /* 0x0000001fff047819 */ /* 0x004fe20000011447 */
[-C--:B------:R-:W-:Y:S01]  /*53f0*/  IMAD R15, R23, R76.reuse, RZ ;  /* 0x0000004c170f7224 */ /* 0x080fe200078e02ff */
[----:B------:R-:W-:Y:S01]  /*5400*/  IADD3 R105, P5, PT, R71, R35, RZ ;  /* 0x0000002347697210 */ /* 0x000fe20007fbe0ff */
[----:B------:R-:W-:Y:S01]  /*5410*/  IMAD R33, R25, R76, RZ ;  /* 0x0000004c19217224 */ /* 0x000fe200078e02ff */
[C---:B------:R-:W-:Y:S01]  /*5420*/  IADD3 R101, P6, PT, R71.reuse, R36, RZ ;  /* 0x0000002447657210 */ /* 0x040fe20007fde0ff */
[----:B------:R-:W-:Y:S01]  /*5430*/  VIADD R192, R192, 0xffffffa0 ;  /* 0xffffffa0c0c07836 */ /* 0x000fe20000000000 */
[C---:B------:R-:W-:Y:S01]  /*5440*/  IADD3 R97, P2, PT, R71.reuse, R37, RZ ;  /* 0x0000002547617210 */ /* 0x040fe20007f5e0ff */
[----:B------:R-:W-:Y:S01]  /*5450*/  UMOV UR18, UR13 ;  /* 0x0000000d00127c82 */ /* 0x000fe20008000000 */
[----:B------:R-:W-:Y:S01]  /*5460*/  IADD3 R93, P4, PT, R71, R38, RZ ;  /* 0x00000026475d7210 */ /* 0x000fe20007f9e0ff */
[----:B------:R-:W-:Y:S01]  /*5470*/  UMOV UR19, 0x1 ;  /* 0x0000000100137882 */ /* 0x000fe20000000000 */
[----:B------:R-:W-:Y:S01]  /*5480*/  LEA.HI.X.SX32 R132, R35, R4, 0x1, P5 ;  /* 0x0000000423847211 */ /* 0x000fe200028f0eff */
[----:B------:R-:W-:Y:S01]  /*5490*/  IMAD R35, R27, R76, RZ ;  /* 0x0000004c1b237224 */ /* 0x000fe200078e02ff */
[-C--:B------:R-:W-:Y:S01]  /*54a0*/  LEA.HI.X.SX32 R130, R36, R4.reuse, 0x1, P6 ;  /* 0x0000000424827211 */ /* 0x080fe200030f0eff */
[----:B------:R-:W-:Y:S01]  /*54b0*/  UMOV UR20, 0x2 ;  /* 0x0000000200147882 */ /* 0x000fe20000000000 */
[-C--:B------:R-:W-:Y:S01]  /*54c0*/  LEA.HI.X.SX32 R128, R37, R4.reuse, 0x1, P2 ;  /* 0x0000000425807211 */ /* 0x080fe200010f0eff */
[----:B------:R-:W-:Y:S01]  /*54d0*/  UMOV UR5, URZ ;  /* 0x000000ff00057c82 */ /* 0x000fe20008000000 */
[----:B------:R-:W-:Y:S01]  /*54e0*/  LEA.HI.X.SX32 R126, R38, R4, 0x1, P4 ;  /* 0x00000004267e7211 */ /* 0x000fe200020f0eff */
[----:B------:R-:W1:Y:S01]  /*54f0*/  LDC.64 R36, c[0x0][0x388] ;  /* 0x0000e200ff247b82 */ /* 0x000e620000000a00 */
[C---:B------:R-:W-:Y:S01]  /*5500*/  IADD3 R89, P5, PT, R71.reuse, R39, RZ ;  /* 0x0000002747597210 */ /* 0x040fe20007fbe0ff */
[----:B------:R-:W-:Y:S01]  /*5510*/  UMOV UR6, URZ ;  /* 0x000000ff00067c82 */ /* 0x000fe20008000000 */
[C---:B------:R-:W-:Y:S01]  /*5520*/  IADD3 R85, P6, PT, R71.reuse, R40, RZ ;  /* 0x0000002847557210 */ /* 0x040fe20007fde0ff */
[----:B------:R-:W-:Y:S01]  /*5530*/  UMOV UR7, URZ ;  /* 0x000000ff00077c82 */ /* 0x000fe20008000000 */
[----:B------:R-:W-:-:S02]  /*5540*/  IADD3 R81, P2, PT, R71, R41, RZ ;  /* 0x0000002947517210 */ /* 0x000fc40007f5e0ff */
[----:B------:R-:W-:Y:S02]  /*5550*/  IADD3 R79, P4, PT, R71, R42, RZ ;  /* 0x0000002a474f7210 */ /* 0x000fe40007f9e0ff */
[-C--:B------:R-:W-:Y:S02]  /*5560*/  LEA.HI.X.SX32 R124, R39, R4.reuse, 0x1, P5 ;  /* 0x00000004277c7211 */ /* 0x080fe400028f0eff */
[-C--:B------:R-:W-:Y:S01]  /*5570*/  LEA.HI.X.SX32 R122, R40, R4.reuse, 0x1, P6 ;  /* 0x00000004287a7211 */ /* 0x080fe200030f0eff */
[----:B------:R-:W2:Y:S01]  /*5580*/  LDC.64 R38, c[0x0][0x380] ;  /* 0x0000e000ff267b82 */ /* 0x000ea20000000a00 */
[-C--:B------:R-:W-:Y:S02]  /*5590*/  LEA.HI.X.SX32 R120, R41, R4.reuse, 0x1, P2 ;  /* 0x0000000429787211 */ /* 0x080fe400010f0eff */
[----:B------:R-:W-:Y:S02]  /*55a0*/  LEA.HI.X.SX32 R118, R42, R4, 0x1, P4 ;  /* 0x000000042a767211 */ /* 0x000fe400020f0eff */
[----:B------:R-:W-:-:S02]  /*55b0*/  IADD3 R83, P5, PT, R71, R43, RZ ;  /* 0x0000002b47537210 */ /* 0x000fc40007fbe0ff */
[C---:B------:R-:W-:Y:S02]  /*55c0*/  IADD3 R87, P6, PT, R71.reuse, R44, RZ ;  /* 0x0000002c47577210 */ /* 0x040fe40007fde0ff */
[C---:B------:R-:W-:Y:S02]  /*55d0*/  IADD3 R91, P2, PT, R71.reuse, R45, RZ ;  /* 0x0000002d475b7210 */ /* 0x040fe40007f5e0ff */
[----:B------:R-:W-:Y:S01]  /*55e0*/  IADD3 R95, P4, PT, R71, R46, RZ ;  /* 0x0000002e475f7210 */ /* 0x000fe20007f9e0ff */
[----:B-1----:R-:W-:Y:S01]  /*55f0*/  IMAD.WIDE.U32 R36, R77, 0xc, R36 ;  /* 0x0000000c4d247825 */ /* 0x002fe200078e0024 */
[-C--:B------:R-:W-:Y:S02]  /*5600*/  LEA.HI.X.SX32 R116, R43, R4.reuse, 0x1, P5 ;  /* 0x000000042b747211 */ /* 0x080fe400028f0eff */
[-C--:B------:R-:W-:Y:S02]  /*5610*/  LEA.HI.X.SX32 R114, R44, R4.reuse, 0x1, P6 ;  /* 0x000000042c727211 */ /* 0x080fe400030f0eff */
[----:B------:R-:W-:-:S02]  /*5620*/  LEA.HI.X.SX32 R112, R45, R4, 0x1, P2 ;  /* 0x000000042d707211 */ /* 0x000fc400010f0eff */
[----:B------:R-:W-:Y:S02]  /*5630*/  LEA.HI.X.SX32 R110, R46, R4, 0x1, P4 ;  /* 0x000000042e6e7211 */ /* 0x000fe400020f0eff */
[C---:B------:R-:W-:Y:S02]  /*5640*/  IADD3 R99, P5, PT, R71.reuse, R47, RZ ;  /* 0x0000002f47637210 */ /* 0x040fe40007fbe0ff */
[----:B------:R-:W-:Y:S01]  /*5650*/  IADD3 R103, P6, PT, R71, R48, RZ ;  /* 0x0000003047677210 */ /* 0x000fe20007fde0ff */
[----:B--2---:R-:W-:Y:S01]  /*5660*/  IMAD.WIDE.U32 R12, R13, 0xc, R38 ;  /* 0x0000000c0d0c7825 */ /* 0x004fe200078e0026 */
[C---:B------:R-:W-:Y:S02]  /*5670*/  IADD3 R107, P2, PT, R71.reuse, R49, RZ ;  /* 0x00000031476b7210 */ /* 0x040fe40007f5e0ff */
[----:B------:R-:W-:Y:S01]  /*5680*/  IADD3 R111, P4, PT, R71, R50, RZ ;  /* 0x00000032476f7210 */ /* 0x000fe20007f9e0ff */
[----:B------:R-:W-:Y:S01]  /*5690*/  IMAD.MOV.U32 R18, RZ, RZ, R12 ;  /* 0x000000ffff127224 */ /* 0x000fe200078e000c */
[-C--:B------:R-:W-:Y:S01]  /*56a0*/  LEA.HI.X.SX32 R108, R47, R4.reuse, 0x1, P5 ;  /* 0x000000042f6c7211 */ /* 0x080fe200028f0eff */
[----:B------:R-:W-:Y:S01]  /*56b0*/  IMAD.MOV.U32 R12, RZ, RZ, RZ ;  /* 0x000000ffff0c7224 */ /* 0x000fe200078e00ff */
[----:B------:R-:W-:-:S02]  /*56c0*/  LEA.HI.X.SX32 R106, R48, R4, 0x1, P6 ;  /* 0x00000004306a7211 */ /* 0x000fc400030f0eff */
[-C--:B------:R-:W-:Y:S01]  /*56d0*/  LEA.HI.X.SX32 R104, R49, R4.reuse, 0x1, P2 ;  /* 0x0000000431687211 */ /* 0x080fe200010f0eff */
[----:B------:R-:W-:Y:S01]  /*56e0*/  IMAD R49, R198, 0xc, RZ ;  /* 0x0000000cc6317824 */ /* 0x000fe200078e02ff */
[----:B------:R-:W-:Y:S02]  /*56f0*/  LEA.HI.X.SX32 R102, R50, R4, 0x1, P4 ;  /* 0x0000000432667211 */ /* 0x000fe400020f0eff */
[C---:B------:R-:W-:Y:S02]  /*5700*/  IADD3 R115, P5, PT, R71.reuse, R51, RZ ;  /* 0x0000003347737210 */ /* 0x040fe40007fbe0ff */
[C---:B------:R-:W-:Y:S02]  /*5710*/  IADD3 R119, P6, PT, R71.reuse, R52, RZ ;  /* 0x0000003447777210 */ /* 0x040fe40007fde0ff */
[C---:B------:R-:W-:Y:S02]  /*5720*/  IADD3 R123, P2, PT, R71.reuse, R53, RZ ;  /* 0x00000035477b7210 */ /* 0x040fe40007f5e0ff */
[----:B------:R-:W-:-:S02]  /*5730*/  IADD3 R127, P4, PT, R71, R54, RZ ;  /* 0x00000036477f7210 */ /* 0x000fc40007f9e0ff */
[-C--:B------:R-:W-:Y:S01]  /*5740*/  LEA.HI.X.SX32 R100, R51, R4.reuse, 0x1, P5 ;  /* 0x0000000433647211 */ /* 0x080fe200028f0eff */
[----:B------:R-:W-:Y:S01]  /*5750*/  IMAD R51, R10, 0xc, RZ ;  /* 0x0000000c0a337824 */ /* 0x000fe200078e02ff */
[-C--:B------:R-:W-:Y:S01]  /*5760*/  LEA.HI.X.SX32 R98, R52, R4.reuse, 0x1, P6 ;  /* 0x0000000434627211 */ /* 0x080fe200030f0eff */
[----:B------:R-:W-:Y:S01]  /*5770*/  IMAD.MOV.U32 R10, RZ, RZ, R36 ;  /* 0x000000ffff0a7224 */ /* 0x000fe200078e0024 */
[-C--:B------:R-:W-:Y:S01]  /*5780*/  LEA.HI.X.SX32 R96, R53, R4.reuse, 0x1, P2 ;  /* 0x0000000435607211 */ /* 0x080fe200010f0eff */
[----:B------:R-:W-:Y:S01]  /*5790*/  IMAD.IADD R8, R13, 0x1, R51 ;  /* 0x000000010d087824 */ /* 0x000fe200078e0233 */
[----:B------:R-:W-:Y:S01]  /*57a0*/  LEA.HI.X.SX32 R94, R54, R4, 0x1, P4 ;  /* 0x00000004365e7211 */ /* 0x000fe200020f0eff */
[----:B------:R-:W-:Y:S01]  /*57b0*/  IMAD.SHL.U32 R53, R97, 0x4, RZ ;  /* 0x0000000461357824 */ /* 0x000fe200078e00ff */
[C---:B------:R-:W-:Y:S02]  /*57c0*/  IADD3 R131, P5, PT, R71.reuse, R55, RZ ;  /* 0x0000003747837210 */ /* 0x040fe40007fbe0ff */
[----:B------:R-:W-:-:S02]  /*57d0*/  IADD3 R135, P6, PT, R71, R56, RZ ;  /* 0x0000003847877210 */ /* 0x000fc40007fde0ff */
[C---:B------:R-:W-:Y:S02]  /*57e0*/  IADD3 R139, P2, PT, R71.reuse, R57, RZ ;  /* 0x00000039478b7210 */ /* 0x040fe40007f5e0ff */
[----:B------:R-:W-:Y:S02]  /*57f0*/  IADD3 R143, P4, PT, R71, R58, RZ ;  /* 0x0000003a478f7210 */ /* 0x000fe40007f9e0ff */
[-C--:B------:R-:W-:Y:S02]  /*5800*/  LEA.HI.X.SX32 R92, R55, R4.reuse, 0x1, P5 ;  /* 0x00000004375c7211 */ /* 0x080fe400028f0eff */
[-C--:B------:R-:W-:Y:S02]  /*5810*/  LEA.HI.X.SX32 R90, R56, R4.reuse, 0x1, P6 ;  /* 0x00000004385a7211 */ /* 0x080fe400030f0eff */
[-C--:B------:R-:W-:Y:S01]  /*5820*/  LEA.HI.X.SX32 R88, R57, R4.reuse, 0x1, P2 ;  /* 0x0000000439587211 */ /* 0x080fe200010f0eff */
[----:B------:R-:W-:Y:S01]  /*5830*/  IMAD.SHL.U32 R57, R93, 0x4, RZ ;  /* 0x000000045d397824 */ /* 0x000fe200078e00ff */
[----:B------:R-:W-:-:S02]  /*5840*/  LEA.HI.X.SX32 R86, R58, R4, 0x1, P4 ;  /* 0x000000043a567211 */ /* 0x000fc400020f0eff */
[C---:B------:R-:W-:Y:S02]  /*5850*/  IADD3 R147, P5, PT, R71.reuse, R59, RZ ;  /* 0x0000003b47937210 */ /* 0x040fe40007fbe0ff */
[C---:B------:R-:W-:Y:S02]  /*5860*/  IADD3 R151, P6, PT, R71.reuse, R60, RZ ;  /* 0x0000003c47977210 */ /* 0x040fe40007fde0ff */
[C---:B------:R-:W-:Y:S02]  /*5870*/  IADD3 R155, P2, PT, R71.reuse, R61, RZ ;  /* 0x0000003d479b7210 */ /* 0x040fe40007f5e0ff */
[----:B------:R-:W-:Y:S02]  /*5880*/  IADD3 R159, P4, PT, R71, R62, RZ ;  /* 0x0000003e479f7210 */ /* 0x000fe40007f9e0ff */
[-C--:B------:R-:W-:Y:S02]  /*5890*/  LEA.HI.X.SX32 R84, R59, R4.reuse, 0x1, P5 ;  /* 0x000000043b547211 */ /* 0x080fe400028f0eff */
[----:B------:R-:W-:-:S02]  /*58a0*/  LEA.HI.X.SX32 R82, R60, R4, 0x1, P6 ;  /* 0x000000043c527211 */ /* 0x000fc400030f0eff */
[-C--:B------:R-:W-:Y:S01]  /*58b0*/  LEA.HI.X.SX32 R80, R61, R4.reuse, 0x1, P2 ;  /* 0x000000043d507211 */ /* 0x080fe200010f0eff */
[----:B------:R-:W-:Y:S01]  /*58c0*/  IMAD.SHL.U32 R61, R89, 0x4, RZ ;  /* 0x00000004593d7824 */ /* 0x000fe200078e00ff */
[----:B------:R-:W-:Y:S02]  /*58d0*/  LEA.HI.X.SX32 R78, R62, R4, 0x1, P4 ;  /* 0x000000043e4e7211 */ /* 0x000fe400020f0eff */
[C---:B------:R-:W-:Y:S02]  /*58e0*/  IADD3 R163, P5, PT, R71.reuse, R63, RZ ;  /* 0x0000003f47a37210 */ /* 0x040fe40007fbe0ff */
[C---:B------:R-:W-:Y:S02]  /*58f0*/  IADD3 R167, P6, PT, R71.reuse, R64, RZ ;  /* 0x0000004047a77210 */ /* 0x040fe40007fde0ff */
[C---:B------:R-:W-:Y:S02]  /*5900*/  IADD3 R171, P2, PT, R71.reuse, R65, RZ ;  /* 0x0000004147ab7210 */ /* 0x040fe40007f5e0ff */
[----:B------:R-:W-:Y:S01]  /*5910*/  IADD3 R175, P4, PT, R71, R66, RZ ;  /* 0x0000004247af7210 */ /* 0x000fe20007f9e0ff */
[----:B------:R-:W-:Y:S01]  /*5920*/  IMAD.SHL.U32 R71, R81, 0x4, RZ ;  /* 0x0000000451477824 */ /* 0x000fe200078e00ff */
[----:B------:R-:W-:-:S02]  /*5930*/  LEA.HI.X.SX32 R62, R63, R4, 0x1, P5 ;  /* 0x000000043f3e7211 */ /* 0x000fc400028f0eff */
[-C--:B------:R-:W-:Y:S02]  /*5940*/  LEA.HI.X.SX32 R64, R64, R4.reuse, 0x1, P6 ;  /* 0x0000000440407211 */ /* 0x080fe400030f0eff */
[-C--:B------:R-:W-:Y:S01]  /*5950*/  LEA.HI.X.SX32 R60, R65, R4.reuse, 0x1, P2 ;  /* 0x00000004413c7211 */ /* 0x080fe200010f0eff */
[----:B------:R-:W-:Y:S01]  /*5960*/  IMAD.SHL.U32 R65, R85, 0x4, RZ ;  /* 0x0000000455417824 */ /* 0x000fe200078e00ff */
[----:B------:R-:W-:Y:S02]  /*5970*/  LEA.HI.X.SX32 R66, R66, R4, 0x1, P4 ;  /* 0x0000000442427211 */ /* 0x000fe400020f0eff */
[----:B------:R-:W-:Y:S02]  /*5980*/  SHF.R.S32.HI R4, RZ, 0x1f, R74 ;  /* 0x0000001fff047819 */ /* 0x000fe4000001144a */
[----:B------:R-:W-:Y:S02]  /*5990*/  IADD3 R179, P2, PT, R74, R69, RZ ;  /* 0x000000454ab37210 */ /* 0x000fe40007f5e0ff */
[----:B------:R-:W-:-:S02]  /*59a0*/  SHF.R.S32.HI R7, RZ, 0x1f, R190 ;  /* 0x0000001fff077819 */ /* 0x000fc400000114be */
[----:B------:R-:W-:Y:S02]  /*59b0*/  LEA.HI.X.SX32 R58, R69, R4, 0x1, P2 ;  /* 0x00000004453a7211 */ /* 0x000fe400010f0eff */
[C---:B------:R-:W-:Y:S02]  /*59c0*/  IADD3 R47, P5, PT, R74.reuse, R187, RZ ;  /* 0x000000bb4a2f7210 */ /* 0x040fe40007fbe0ff */
[C---:B------:R-:W-:Y:S02]  /*59d0*/  IADD3 R43, P2, PT, R74.reuse, R70, RZ ;  /* 0x000000464a2b7210 */ /* 0x040fe40007f5e0ff */
[----:B------:R-:W-:Y:S02]  /*59e0*/  IADD3 R183, P6, PT, R74, R185, RZ ;  /* 0x000000b94ab77210 */ /* 0x000fe40007fde0ff */
[----:B------:R-:W-:Y:S01]  /*59f0*/  LEA.HI R190, R7, R190, RZ, 0x5 ;  /* 0x000000be07be7211 */ /* 0x000fe200078f28ff */
[----:B------:R-:W-:Y:S01]  /*5a00*/  IMAD R7, R17, R76, RZ ;  /* 0x0000004c11077224 */ /* 0x000fe200078e02ff */
[-C--:B------:R-:W-:Y:S01]  /*5a10*/  LEA.HI.X.SX32 R48, R187, R4.reuse, 0x1, P5 ;  /* 0x00000004bb307211 */ /* 0x080fe200028f0eff */
[----:B------:R-:W-:Y:S01]  /*5a20*/  IMAD.SHL.U32 R187, R47, 0x4, RZ ;  /* 0x000000042fbb7824 */ /* 0x000fe200078e00ff */
[----:B------:R-:W-:-:S02]  /*5a30*/  LEA.HI.X.SX32 R70, R70, R4, 0x1, P2 ;  /* 0x0000000446467211 */ /* 0x000fc400010f0eff */
[C---:B------:R-:W-:Y:S02]  /*5a40*/  IADD3 R45, P4, PT, R74.reuse, R189, RZ ;  /* 0x000000bd4a2d7210 */ /* 0x040fe40007f9e0ff */
[-C--:B------:R-:W-:Y:S02]  /*5a50*/  LEA.HI.X.SX32 R50, R185, R4.reuse, 0x1, P6 ;  /* 0x00000004b9327211 */ /* 0x080fe400030f0eff */
[C---:B------:R-:W-:Y:S02]  /*5a60*/  IADD3 R39, P5, PT, R74.reuse, R193, RZ ;  /* 0x000000c14a277210 */ /* 0x040fe40007fbe0ff */
[C---:B------:R-:W-:Y:S02]  /*5a70*/  IADD3 R217, P2, PT, R74.reuse, R197, RZ ;  /* 0x000000c54ad97210 */ /* 0x040fe40007f5e0ff */
[----:B------:R-:W-:Y:S02]  /*5a80*/  IADD3 R41, P6, PT, R74, R191, RZ ;  /* 0x000000bf4a297210 */ /* 0x000fe40007fde0ff */
[----:B------:R-:W-:-:S02]  /*5a90*/  LEA.HI.X.SX32 R46, R189, R4, 0x1, P4 ;  /* 0x00000004bd2e7211 */ /* 0x000fc400020f0eff */
[-C--:B------:R-:W-:Y:S02]  /*5aa0*/  LEA.HI.X.SX32 R42, R193, R4.reuse, 0x1, P5 ;  /* 0x00000004c12a7211 */ /* 0x080fe400028f0eff */
[-C--:B------:R-:W-:Y:S02]  /*5ab0*/  LEA.HI.X.SX32 R38, R197, R4.reuse, 0x1, P2 ;  /* 0x00000004c5267211 */ /* 0x080fe400010f0eff */
[C---:B------:R-:W-:Y:S02]  /*5ac0*/  IADD3 R213, P4, PT, R74.reuse, R195, RZ ;  /* 0x000000c34ad57210 */ /* 0x040fe40007f9e0ff */
[----:B------:R-:W-:Y:S01]  /*5ad0*/  LEA.HI.X.SX32 R44, R191, R4, 0x1, P6 ;  /* 0x00000004bf2c7211 */ /* 0x000fe200030f0eff */
[----:B------:R-:W-:Y:S01]  /*5ae0*/  IMAD.SHL.U32 R191, R45, 0x4, RZ ;  /* 0x000000042dbf7824 */ /* 0x000fe200078e00ff */
[C---:B------:R-:W-:Y:S02]  /*5af0*/  IADD3 R225, P5, PT, R74.reuse, R201, RZ ;  /* 0x000000c94ae17210 */ /* 0x040fe40007fbe0ff */
[----:B------:R-:W-:-:S02]  /*5b00*/  IADD3 R233, P2, PT, R74, R7, RZ ;  /* 0x000000074ae97210 */ /* 0x000fc40007f5e0ff */
[C---:B------:R-:W-:Y:S02]  /*5b10*/  IADD3 R221, P6, PT, R74.reuse, R199, RZ ;  /* 0x000000c74add7210 */ /* 0x040fe40007fde0ff */
[-C--:B------:R-:W-:Y:S01]  /*5b20*/  LEA.HI.X.SX32 R40, R195, R4.reuse, 0x1, P4 ;  /* 0x00000004c3287211 */ /* 0x080fe200020f0eff */
[----:B------:R-:W-:Y:S01]  /*5b30*/  IMAD.SHL.U32 R195, R43, 0x4, RZ ;  /* 0x000000042bc37824 */ /* 0x000fe200078e00ff */
[-C--:B------:R-:W-:Y:S02]  /*5b40*/  LEA.HI.X.SX32 R22, R201, R4.reuse, 0x1, P5 ;  /* 0x00000004c9167211 */ /* 0x080fe400028f0eff */
[-C--:B------:R-:W-:Y:S02]  /*5b50*/  LEA.HI.X.SX32 R56, R7, R4.reuse, 0x1, P2 ;  /* 0x0000000407387211 */ /* 0x080fe400010f0eff */
[C---:B------:R-:W-:Y:S02]  /*5b60*/  IADD3 R229, P4, PT, R74.reuse, R203, RZ ;  /* 0x000000cb4ae57210 */ /* 0x040fe40007f9e0ff */
[----:B------:R-:W-:Y:S01]  /*5b70*/  LEA.HI.X.SX32 R28, R199, R4, 0x1, P6 ;  /* 0x00000004c71c7211 */ /* 0x000fe200030f0eff */
[----:B------:R-:W-:Y:S01]  /*5b80*/  IMAD.SHL.U32 R199, R41, 0x4, RZ ;  /* 0x0000000429c77824 */ /* 0x000fe200078e00ff */
[----:B------:R-:W-:-:S02]  /*5b90*/  IADD3 R237, P5, PT, R74, R15, RZ ;  /* 0x0000000f4aed7210 */ /* 0x000fc40007fbe0ff */
[C---:B------:R-:W-:Y:S02]  /*5ba0*/  IADD3 R241, P2, PT, R74.reuse, R33, RZ ;  /* 0x000000214af17210 */ /* 0x040fe40007f5e0ff */
[----:B------:R-:W-:Y:S02]  /*5bb0*/  SHF.R.S32.HI R190, RZ, 0x5, R190 ;  /* 0x00000005ffbe7819 */ /* 0x000fe400000114be */
[----:B------:R-:W-:Y:S02]  /*5bc0*/  IADD3 R74, P6, PT, R74, R35, RZ ;  /* 0x000000234a4a7210 */ /* 0x000fe40007fde0ff */
[C---:B------:R-:W-:Y:S01]  /*5bd0*/  SHF.L.U64.HI R223, R225.reuse, 0x2, R22 ;  /* 0x00000002e1df7819 */ /* 0x040fe20000010216 */
[----:B------:R-:W-:Y:S01]  /*5be0*/  IMAD.SHL.U32 R225, R225, 0x4, RZ ;  /* 0x00000004e1e17824 */ /* 0x000fe200078e00ff */
[-C--:B------:R-:W-:Y:S01]  /*5bf0*/  LEA.HI.X.SX32 R20, R203, R4.reuse, 0x1, P4 ;  /* 0x00000004cb147211 */ /* 0x080fe200020f0eff */
[----:B------:R-:W-:Y:S01]  /*5c00*/  IMAD.SHL.U32 R203, R39, 0x4, RZ ;  /* 0x0000000427cb7824 */ /* 0x000fe200078e00ff */
[-C--:B------:R-:W-:Y:S01]  /*5c10*/  LEA.HI.X.SX32 R54, R15, R4.reuse, 0x1, P5 ;  /* 0x000000040f367211 */ /* 0x080fe200028f0eff */
[----:B------:R-:W-:Y:S01]  /*5c20*/  IMAD.SHL.U32 R15, R105, 0x4, RZ ;  /* 0x00000004690f7824 */ /* 0x000fe200078e00ff */
[----:B------:R-:W-:Y:S01]  /*5c30*/  LEA.HI.X.SX32 R52, R33, R4, 0x1, P2 ;  /* 0x0000000421347211 */ /* 0x000fe200010f0eff */
[----:B------:R-:W-:Y:S01]  /*5c40*/  IMAD.SHL.U32 R245, R74, 0x4, RZ ;  /* 0x000000044af57824 */ /* 0x000fe200078e00ff */
[----:B------:R-:W-:-:S02]  /*5c50*/  VIMNMX R22, PT, PT, R190, 0x2, !PT ;  /* 0x00000002be167848 */ /* 0x000fc40007fe0100 */
[----:B------:R-:W-:Y:S01]  /*5c60*/  LEA.HI.X.SX32 R243, R35, R4, 0x1, P6 ;  /* 0x0000000423f37211 */ /* 0x000fe200030f0eff */
[----:B------:R-:W-:Y:S01]  /*5c70*/  IMAD.SHL.U32 R35, R101, 0x4, RZ ;  /* 0x0000000465237824 */ /* 0x000fe200078e00ff */
[----:B------:R-:W-:Y:S01]  /*5c80*/  SHF.L.U64.HI R7, R105, 0x2, R132 ;  /* 0x0000000269077819 */ /* 0x000fe20000010284 */
[----:B------:R-:W-:Y:S01]  /*5c90*/  IMAD.IADD R4, R37, 0x1, R49 ;  /* 0x0000000125047824 */ /* 0x000fe200078e0231 */
[----:B------:R-:W-:Y:S01]  /*5ca0*/  SHF.L.U64.HI R33, R101, 0x2, R130 ;  /* 0x0000000265217819 */ /* 0x000fe20000010282 */
[----:B------:R-:W-:Y:S01]  /*5cb0*/  VIADD R22, R22, 0xffffffff ;  /* 0xffffffff16167836 */ /* 0x000fe20000000000 */
[----:B------:R-:W-:Y:S02]  /*5cc0*/  SHF.L.U64.HI R51, R97, 0x2, R128 ;  /* 0x0000000261337819 */ /* 0x000fe40000010280 */
[----:B------:R-:W-:Y:S02]  /*5cd0*/  SHF.L.U64.HI R55, R93, 0x2, R126 ;  /* 0x000000025d377819 */ /* 0x000fe4000001027e */
[----:B------:R-:W-:-:S02]  /*5ce0*/  SHF.L.U64.HI R59, R89, 0x2, R124 ;  /* 0x00000002593b7819 */ /* 0x000fc4000001027c */
[----:B------:R-:W-:Y:S02]  /*5cf0*/  SHF.L.U64.HI R63, R85, 0x2, R122 ;  /* 0x00000002553f7819 */ /* 0x000fe4000001027a */
[----:B------:R-:W-:Y:S02]  /*5d00*/  SHF.L.U64.HI R69, R81, 0x2, R120 ;  /* 0x0000000251457819 */ /* 0x000fe40000010278 */
[C---:B------:R-:W-:Y:S01]  /*5d10*/  SHF.L.U64.HI R77, R79.reuse, 0x2, R118 ;  /* 0x000000024f4d7819 */ /* 0x040fe20000010276 */
[----:B------:R-:W-:Y:S01]  /*5d20*/  IMAD.SHL.U32 R79, R79, 0x4, RZ ;  /* 0x000000044f4f7824 */ /* 0x000fe200078e00ff */
        /* <DEDUP_REMOVED lines=66> */
[----:B------:R-:W-:Y:S01]  /*6150*/  SHF.L.U64.HI R185, R47, 0x2, R48 ;  /* 0x000000022fb97819 */ /* 0x000fe20000010230 */
[----:B------:R-:W-:Y:S01]  /*6160*/  VIADD R20, R190, 0xfffffffd ;  /* 0xfffffffdbe147836 */ /* 0x000fe20000000000 */
[----:B------:R-:W-:-:S02]  /*6170*/  SHF.L.U64.HI R189, R45, 0x2, R46 ;  /* 0x000000022dbd7819 */ /* 0x000fc4000001022e */
[----:B------:R-:W-:Y:S02]  /*6180*/  SHF.L.U64.HI R193, R43, 0x2, R70 ;  /* 0x000000022bc17819 */ /* 0x000fe40000010246 */
[----:B------:R-:W-:Y:S02]  /*6190*/  SHF.L.U64.HI R197, R41, 0x2, R44 ;  /* 0x0000000229c57819 */ /* 0x000fe4000001022c */
[----:B------:R-:W-:Y:S02]  /*61a0*/  SHF.L.U64.HI R201, R39, 0x2, R42 ;  /* 0x0000000227c97819 */ /* 0x000fe4000001022a */
[----:B------:R-:W-:-:S07]  /*61b0*/  SHF.L.U64.HI R243, R74, 0x2, R243 ;  /* 0x000000024af37819 */ /* 0x000fce00000102f3 */
.L_x_10:
[----:B------:R-:W-:Y:S01]  /*61c0*/  UIADD3 UR5, UPT, UPT, UR5, 0x1, URZ ;  /* 0x0000000105057890 */ /* 0x000fe2000fffe0ff */
[----:B------:R-:W-:-:S04]  /*61d0*/  DEPBAR.LE SB0, 0x2 ;  /* 0x000080800000791a */ /* 0x000fc80000000000 */
[----:B------:R-:W-:Y:S01]  /*61e0*/  ULEA UR13, UR19, UR10, 0x3 ;  /* 0x0000000a130d7291 */ /* 0x000fe2000f8e18ff */
[----:B------:R-:W-:Y:S01]  /*61f0*/  IMAD.U32 R12, R12, -0x80000000, RZ ;  /* 0x800000000c0c7824 */ /* 0x000fe200078e00ff */
[----:B------:R-:W-:Y:S02]  /*6200*/  UISETP.GT.AND UP1, UPT, UR5, 0x2, UPT ;  /* 0x000000020500788c */ /* 0x000fe4000bf24270 */
[----:B------:R-:W-:Y:S02]  /*6210*/  UIADD3 UR13, UPT, UPT, UR13, 0x12000, URZ ;  /* 0x000120000d0d7890 */ /* 0x000fe4000fffe0ff */
[----:B------:R-:W-:Y:S01]  /*6220*/  USEL UR5, UR5, URZ, !UP1 ;  /* 0x000000ff05057287 */ /* 0x000fe2000c800000 */
[----:B------:R-:W-:Y:S06]  /*6230*/  BAR.SYNC.DEFER_BLOCKING 0x0 ;  /* 0x0000000000007b1d */ /* 0x000fec0000010000 */
[----:B------:R-:W-:Y:S05]  /*6240*/  @P0 BRA `(.L_x_8) ;  /* 0x0000000000a00947 */ /* 0x000fea0003800000 */
[----:B------:R-:W-:Y:S02]  /*6250*/  ULEA UR8, UR5, UR10, 0xd ;  /* 0x0000000a05087291 */ /* 0x000fe4000f8e68ff */
[----:B------:R-:W-:Y:S02]  /*6260*/  ULEA UR4, UR5, UR10, 0xe ;  /* 0x0000000a05047291 */ /* 0x000fe4000f8e70ff */
[----:B------:R-:W-:Y:S02]  /*6270*/  UIADD3 UR8, UPT, UPT, UR8, 0xc000, URZ ;  /* 0x0000c00008087890 */ /* 0x000fe4000fffe0ff */
[----:B------:R-:W-:Y:S02]  /*6280*/  USHF.R.U32.HI UR4, URZ, 0x4, UR4 ;  /* 0x00000004ff047899 */ /* 0x000fe40008011604 */
[----:B------:R-:W-:Y:S02]  /*6290*/  USHF.R.U32.HI UR8, URZ, 0x4, UR8 ;  /* 0x00000004ff087899 */ /* 0x000fe40008011608 */
[----:B------:R-:W-:-:S02]  /*62a0*/  USGXT.U32 UR16, UR4, 0xe ;  /* 0x0000000e0410789a */ /* 0x000fc40008000000 */
[----:B------:R-:W-:Y:S02]  /*62b0*/  USGXT.U32 UR14, UR8, 0xe ;  /* 0x0000000e080e789a */ /* 0x000fe40008000000 */
[----:B------:R-:W-:Y:S01]  /*62c0*/  UIADD3 UR26, UP2, UPT, UR16, 0x2, URZ ;  /* 0x00000002101a7890 */ /* 0x000fe2000ff5e0ff */
[----:B------:R-:W-:Y:S01]  /*62d0*/  UMOV UR8, URZ ;  /* 0x000000ff00087c82 */ /* 0x000fe20008000000 */
[----:B------:R-:W-:Y:S01]  /*62e0*/  UIADD3 UR24, UP1, UPT, UR14, 0x2, URZ ;  /* 0x000000020e187890 */ /* 0x000fe2000ff3e0ff */
[----:B------:R-:W-:Y:S01]  /*62f0*/  UMOV UR4, URZ ;  /* 0x000000ff00047c82 */ /* 0x000fe20008000000 */
[----:B------:R-:W-:Y:S02]  /*6300*/  UIADD3.X UR27, UPT, UPT, UR8, 0x40004040, URZ, UP2, !UPT ;  /* 0x40004040081b7890 */ /* 0x000fe400097fe4ff */
[----:B------:R-:W-:Y:S01]  /*6310*/  UIADD3 UR28, UP3, UPT, UR26, 0x2, URZ ;  /* 0x000000021a1c7890 */ /* 0x000fe2000ff7e0ff */
[----:B------:R-:W-:Y:S01]  /*6320*/  UMOV UR8, UR13 ;  /* 0x0000000d00087c82 */ /* 0x000fe20008000000 */
[----:B------:R-:W-:Y:S01]  /*6330*/  UMOV UR9, URZ ;  /* 0x000000ff00097c82 */ /* 0x000fe20008000000 */
[----:B------:R-:W-:-:S02]  /*6340*/  UIADD3.X UR25, UPT, UPT, UR4, 0x40004040, URZ, UP1, !UPT ;  /* 0x4000404004197890 */ /* 0x000fc40008ffe4ff */
[----:B------:R-:W-:Y:S01]  /*6350*/  UIADD3.X UR29, UPT, UPT, UR27, URZ, URZ, UP3, !UPT ;  /* 0x000000ff1b1d7290 */ /* 0x000fe20009ffe4ff */
[----:B------:R-:W-:Y:S01]  /*6360*/  UMOV UR4, UR8 ;  /* 0x0000000800047c82 */ /* 0x000fe20008000000 */
[----:B------:R-:W-:Y:S02]  /*6370*/  UIADD3 UR8, UP1, UPT, UR24, 0x2, URZ ;  /* 0x0000000218087890 */ /* 0x000fe4000ff3e0ff */
[----:B------:R-:W-:Y:S02]  /*6380*/  UIADD3 UR32, UP2, UPT, UR26, 0x4, URZ ;  /* 0x000000041a207890 */ /* 0x000fe4000ff5e0ff */
[----:B------:R-:W-:Y:S02]  /*6390*/  UIADD3 UR30, UP3, UPT, UR24, 0x4, URZ ;  /* 0x00000004181e7890 */ /* 0x000fe4000ff7e0ff */
[----:B------:R-:W-:Y:S02]  /*63a0*/  UIADD3.X UR9, UPT, UPT, UR25, URZ, URZ, UP1, !UPT ;  /* 0x000000ff19097290 */ /* 0x000fe40008ffe4ff */
[----:B------:R-:W-:-:S02]  /*63b0*/  UIADD3.X UR33, UPT, UPT, UR27, URZ, URZ, UP2, !UPT ;  /* 0x000000ff1b217290 */ /* 0x000fc400097fe4ff */
[----:B------:R-:W-:Y:S01]  /*63c0*/  UIADD3.X UR31, UPT, UPT, UR25, URZ, URZ, UP3, !UPT ;  /* 0x000000ff191f7290 */ /* 0x000fe20009ffe4ff */
[----:B------:R-:W-:Y:S01]  /*63d0*/  UMOV UR34, 0x0 ;  /* 0x0000000000227882 */ /* 0x000fe20000000000 */
[----:B------:R-:W-:Y:S01]  /*63e0*/  UMOV UR35, 0x4200910 ;  /* 0x0420091000237882 */ /* 0x000fe20000000000 */
[----:B------:R-:W-:Y:S01]  /*63f0*/  UMOV UR17, 0x40004040 ;  /* 0x4000404000117882 */ /* 0x000fe20000000000 */
[----:B------:R-:W-:Y:S01]  /*6400*/  UMOV UR15, 0x40004040 ;  /* 0x40004040000f7882 */ /* 0x000fe20000000000 */
[----:B------:R-:W-:Y:S01]  /*6410*/  UMOV UR36, 0x0 ;  /* 0x0000000000247882 */ /* 0x000fe20000000000 */
[----:B------:R-:W-:Y:S01]  /*6420*/  UMOV UR37, 0x4200910 ;  /* 0x0420091000257882 */ /* 0x000fe20000000000 */
[----:B------:R-:W-:Y:S01]  /*6430*/  UMOV UR38, 0x0 ;  /* 0x0000000000267882 */ /* 0x000fe20000000000 */
[----:B------:R-:W-:Y:S01]  /*6440*/  UMOV UR39, 0x4200910 ;  /* 0x0420091000277882 */ /* 0x000fe20000000000 */
[----:B------:R1:W-:Y:S01]  /*6450*/  UTCHMMA gdesc[UR14], gdesc[UR16], tmem[UR21], tmem[UR34], idesc[UR35], UPT ;  /* 0x00ff22100e0075ea */ /* 0x0003e2000b800015 */
[----:B------:R-:W-:Y:S01]  /*6460*/  UMOV UR40, 0x0 ;  /* 0x0000000000287882 */ /* 0x000fe20000000000 */
[----:B------:R-:W-:Y:S01]  /*6470*/  UMOV UR41, 0x4200910 ;  /* 0x0420091000297882 */ /* 0x000fe20000000000 */
[----:B------:R1:W-:Y:S01]  /*6480*/  UTCHMMA gdesc[UR24], gdesc[UR26], tmem[UR21], tmem[UR36], idesc[UR37], UPT ;  /* 0x00ff241a180075ea */ /* 0x0003e2000b800015 */
[----:B------:R1:W-:Y:S01]  /*6490*/  UTCHMMA gdesc[UR8], gdesc[UR28], tmem[UR21], tmem[UR38], idesc[UR39], UPT ;  /* 0x00ff261c080075ea */ /* 0x0003e2000b800015 */
[----:B------:R1:W-:Y:S01]  /*64a0*/  UTCHMMA gdesc[UR30], gdesc[UR32], tmem[UR21], tmem[UR40], idesc[UR41], UPT ;  /* 0x00ff28201e0075ea */ /* 0x0003e2000b800015 */
[----:B------:R1:W-:Y:S01]  /*64b0*/  UTCBAR [UR4], URZ ;  /* 0x000000ff040073e9 */ /* 0x0003e200080000ff */
[----:B------:R-:W-:Y:S01]  /*64c0*/  NOP ;  /* 0x0000000000007918 */ /* 0x000fe20000000000 */
.L_x_8:
[----:B------:R-:W2:Y:S01]  /*64d0*/  SYNCS.PHASECHK.TRANS64.TRYWAIT P4, [UR18], R12 ;  /* 0x0000000cff0075a7 */ /* 0x000ea20008081112 */
[----:B------:R-:W-:Y:S01]  /*64e0*/  ISETP.LE.AND P2, PT, R20, UR7, PT ;  /* 0x0000000714007c0c */ /* 0x000fe2000bf43270 */
[----:B-1----:R-:W-:Y:S01]  /*64f0*/  UMOV UR4, UR6 ;  /* 0x0000000600047c82 */ /* 0x002fe20008000000 */
[----:B--2---:R-:W-:Y:S11]  /*6500*/  @!P4 BRA `(.L_x_9) ;  /* 0x0000003000c8c947 */ /* 0x004ff60003800000 */
.L_x_16:
[----:B------:R-:W-:Y:S01]  /*6510*/  BAR.SYNC.DEFER_BLOCKING 0x0 ;  /* 0x0000000000007b1d */ /* 0x000fe20000010000 */
[-C--:B------:R-:W-:Y:S01]  /*6520*/  ISETP.GE.AND P4, PT, R205, R192.reuse, PT ;  /* 0x000000c0cd00720c */ /* 0x080fe20003f86270 */
[----:B------:R-:W-:Y:S01]  /*6530*/  UIADD3 UR20, UPT, UPT, UR20, 0x1, URZ ;  /* 0x0000000114147890 */ /* 0x000fe2000fffe0ff */
[-C--:B------:R-:W-:Y:S01]  /*6540*/  ISETP.GE.AND P6, PT, R186, R192.reuse, PT ;  /* 0x000000c0ba00720c */ /* 0x080fe20003fc6270 */
[----:B------:R-:W-:Y:S01]  /*6550*/  UIADD3 UR7, UPT, UPT, UR7, 0x1, URZ ;  /* 0x0000000107077890 */ /* 0x000fe2000fffe0ff */
[----:B------:R-:W-:Y:S01]  /*6560*/  SEL R12, RZ, 0x4, P4 ;  /* 0x00000004ff0c7807 */ /* 0x000fe20002000000 */
[----:B------:R-:W-:Y:S01]  /*6570*/  UISETP.GT.AND UP1, UPT, UR20, 0x2, UPT ;  /* 0x000000021400788c */ /* 0x000fe2000bf24270 */
[----:B------:R-:W-:Y:S01]  /*6580*/  ISETP.GE.AND P4, PT, R188, R192, PT ;  /* 0x000000c0bc00720c */ /* 0x000fe20003f86270 */
[----:B------:R-:W-:Y:S01]  /*6590*/  UIADD3 UR19, UPT, UPT, UR19, 0x1, URZ ;  /* 0x0000000113137890 */ /* 0x000fe2000fffe0ff */
[----:B------:R-:W-:Y:S01]  /*65a0*/  SEL R12, R12, RZ, !P2 ;  /* 0x000000ff0c0c7207 */ /* 0x000fe20005000000 */
[----:B------:R-:W-:Y:S01]  /*65b0*/  USEL UR20, UR20, URZ, !UP1 ;  /* 0x000000ff14147287 */ /* 0x000fe2000c800000 */
[----:B------:R-:W-:Y:S01]  /*65c0*/  SEL R13, RZ, 0x4, P4 ;  /* 0x00000004ff0d7807 */ /* 0x000fe20002000000 */
[----:B------:R-:W-:Y:S01]  /*65d0*/  UISETP.GT.AND UP1, UPT, UR19, 0x1, UPT ;  /* 0x000000011300788c */ /* 0x000fe2000bf24270 */
[----:B------:R-:W-:Y:S01]  /*65e0*/  ISETP.NE.U32.AND P5, PT, R12, RZ, PT ;  /* 0x000000ff0c00720c */ /* 0x000fe20003fa5070 */
[----:B------:R-:W-:Y:S01]  /*65f0*/  ULEA UR6, UR20, UR10, 0xd ;  /* 0x0000000a14067291 */ /* 0x000fe2000f8e68ff */
[----:B------:R-:W-:Y:S01]  /*6600*/  IADD3 R12, P4, PT, R18, R229, RZ ;  /* 0x000000e5120c7210 */ /* 0x000fe20007f9e0ff */
[----:B------:R-:W-:Y:S01]  /*6610*/  USEL UR19, UR19, URZ, !UP1 ;  /* 0x000000ff13137287 */ /* 0x000fe2000c800000 */
[----:B------:R-:W-:Y:S01]  /*6620*/  SEL R28, R13, RZ, !P2 ;  /* 0x000000ff0d1c7207 */ /* 0x000fe20005000000 */
[----:B------:R-:W-:-:S02]  /*6630*/  UMOV UR18, UR13 ;  /* 0x0000000d00127c82 */ /* 0x000fc40008000000 */
[----:B------:R-:W-:Y:S01]  /*6640*/  IMAD.X R13, R8, 0x1, R227, P4 ;  /* 0x00000001080d7824 */ /* 0x000fe200020e06e3 */
[----:B------:R-:W-:Y:S01]  /*6650*/  ISETP.NE.U32.AND P4, PT, R28, RZ, PT ;  /* 0x000000ff1c00720c */ /* 0x000fe20003f85070 */
[----:B------:R-:W-:Y:S01]  /*6660*/  VIADD R41, R194, UR6 ;  /* 0x00000006c2297c36 */ /* 0x000fe20008000000 */
[----:B------:R-:W-:Y:S01]  /*6670*/  SEL R28, RZ, 0x4, P6 ;  /* 0x00000004ff1c7807 */ /* 0x000fe20003000000 */
[----:B------:R-:W-:Y:S01]  /*6680*/  VIADD R43, R31, UR6 ;  /* 0x000000061f2b7c36 */ /* 0x000fe20008000000 */
[----:B------:R-:W-:Y:S01]  /*6690*/  ISETP.GE.AND P6, PT, R184, R192, PT ;  /* 0x000000c0b800720c */ /* 0x000fe20003fc6270 */
[----:B------:R-:W-:Y:S01]  /*66a0*/  VIADD R45, R21, UR6 ;  /* 0x00000006152d7c36 */ /* 0x000fe20008000000 */
[----:B------:R-:W-:Y:S01]  /*66b0*/  @!PT LDS RZ, [RZ] ;  /* 0x00000000fffff984 */ /* 0x000fe20000000800 */
[----:B------:R-:W-:Y:S01]  /*66c0*/  @!PT LDS RZ, [RZ] ;  /* 0x00000000fffff984 */ /* 0x000fe20000000800 */
[----:B------:R-:W-:Y:S01]  /*66d0*/  @!PT LDS RZ, [RZ] ;  /* 0x00000000fffff984 */ /* 0x000fe20000000800 */
[----:B------:R1:W-:Y:S01]  /*66e0*/  LDGSTS.E [R41+0xc000], desc[UR22][R12.64], P5 ;  /* 0x0c0000000c297fae */ /* 0x0003e2000a9a1016 */
[----:B------:R-:W-:Y:S01]  /*66f0*/  IADD3 R36, P5, PT, R18, R225, RZ ;  /* 0x000000e112247210 */ /* 0x000fe20007fbe0ff */
[----:B------:R-:W-:Y:S01]  /*6700*/  VIADD R47, R19, UR6 ;  /* 0x00000006132f7c36 */ /* 0x000fe20008000000 */
[----:B------:R-:W-:Y:S01]  /*6710*/  SEL R28, R28, RZ, !P2 ;  /* 0x000000ff1c1c7207 */ /* 0x000fe20005000000 */
[----:B------:R-:W-:-:S02]  /*6720*/  VIADD R49, R14, UR6 ;  /* 0x000000060e317c36 */ /* 0x000fc40008000000 */
[----:B------:R-:W-:Y:S01]  /*6730*/  IMAD.X R37, R8, 0x1, R223, P5 ;  /* 0x0000000108257824 */ /* 0x000fe200028e06df */
[----:B------:R-:W-:Y:S02]  /*6740*/  ISETP.NE.U32.AND P5, PT, R28, RZ, PT ;  /* 0x000000ff1c00720c */ /* 0x000fe40003fa5070 */
[----:B------:R-:W-:Y:S02]  /*6750*/  SEL R28, RZ, 0x4, P6 ;  /* 0x00000004ff1c7807 */ /* 0x000fe40003000000 */
[----:B------:R2:W-:Y:S01]  /*6760*/  LDGSTS.E [R41+0xc008], desc[UR22][R36.64], P4 ;  /* 0x0c00800024297fae */ /* 0x0005e2000a1a1016 */
[----:B------:R-:W-:Y:S02]  /*6770*/  IADD3 R38, P4, PT, R18, R221, RZ ;  /* 0x000000dd12267210 */ /* 0x000fe40007f9e0ff */
[----:B------:R-:W-:Y:S02]  /*6780*/  SEL R28, R28, RZ, !P2 ;  /* 0x000000ff1c1c7207 */ /* 0x000fe40005000000 */
[----:B------:R-:W-:Y:S01]  /*6790*/  ISETP.GE.AND P6, PT, R67, R192, PT ;  /* 0x000000c04300720c */ /* 0x000fe20003fc6270 */
[----:B------:R-:W-:Y:S01]  /*67a0*/  IMAD.X R39, R8, 0x1, R219, P4 ;  /* 0x0000000108277824 */ /* 0x000fe200020e06db */
[----:B------:R-:W-:-:S02]  /*67b0*/  ISETP.NE.U32.AND P4, PT, R28, RZ, PT ;  /* 0x000000ff1c00720c */ /* 0x000fc40003f85070 */
[----:B-1----:R-:W-:Y:S02]  /*67c0*/  SEL R13, RZ, 0x4, P6 ;  /* 0x00000004ff0d7807 */ /* 0x002fe40003000000 */
[----:B------:R1:W-:Y:S01]  /*67d0*/  LDGSTS.E [R43+0xc000], desc[UR22][R38.64], P5 ;  /* 0x0c000000262b7fae */ /* 0x0003e2000a9a1016 */
[----:B------:R-:W-:Y:S01]  /*67e0*/  IADD3 R12, P5, PT, R18, R217, RZ ;  /* 0x000000d9120c7210 */ /* 0x000fe20007fbe0ff */
[----:B--2---:R-:W-:Y:S01]  /*67f0*/  VIADD R41, R26, UR6 ;  /* 0x000000061a297c36 */ /* 0x004fe20008000000 */
[----:B------:R-:W-:Y:S02]  /*6800*/  SEL R28, R13, RZ, !P2 ;  /* 0x000000ff0d1c7207 */ /* 0x000fe40005000000 */
[----:B------:R-:W-:Y:S01]  /*6810*/  ISETP.GE.AND P6, PT, R34, R192, PT ;  /* 0x000000c02200720c */ /* 0x000fe20003fc6270 */
[----:B------:R-:W-:Y:S01]  /*6820*/  IMAD.X R13, R8, 0x1, R215, P5 ;  /* 0x00000001080d7824 */ /* 0x000fe200028e06d7 */
[----:B------:R-:W-:Y:S02]  /*6830*/  ISETP.NE.U32.AND P5, PT, R28, RZ, PT ;  /* 0x000000ff1c00720c */ /* 0x000fe40003fa5070 */
[----:B------:R-:W-:-:S02]  /*6840*/  SEL R28, RZ, 0x4, P6 ;  /* 0x00000004ff1c7807 */ /* 0x000fc40003000000 */
[----:B------:R2:W-:Y:S01]  /*6850*/  LDGSTS.E [R43+0xc008], desc[UR22][R12.64], P4 ;  /* 0x0c0080000c2b7fae */ /* 0x0005e2000a1a1016 */
[----:B------:R-:W-:Y:S02]  /*6860*/  IADD3 R36, P4, PT, R18, R213, RZ ;  /* 0x000000d512247210 */ /* 0x000fe40007f9e0ff */
[----:B------:R-:W-:Y:S02]  /*6870*/  SEL R28, R28, RZ, !P2 ;  /* 0x000000ff1c1c7207 */ /* 0x000fe40005000000 */
[----:B------:R-:W-:Y:S01]  /*6880*/  ISETP.GE.AND P6, PT, R32, R192, PT ;  /* 0x000000c02000720c */ /* 0x000fe20003fc6270 */
[----:B------:R-:W-:Y:S01]  /*6890*/  IMAD.X R37, R8, 0x1, R211, P4 ;  /* 0x0000000108257824 */ /* 0x000fe200020e06d3 */
[----:B------:R-:W-:Y:S02]  /*68a0*/  ISETP.NE.U32.AND P4, PT, R28, RZ, PT ;  /* 0x000000ff1c00720c */ /* 0x000fe40003f85070 */
[----:B------:R-:W-:Y:S02]  /*68b0*/  SEL R28, RZ, 0x4, P6 ;  /* 0x00000004ff1c7807 */ /* 0x000fe40003000000 */
[----:B------:R3:W-:Y:S01]  /*68c0*/  LDGSTS.E [R41+0xc000], desc[UR22][R36.64], P5 ;  /* 0x0c00000024297fae */ /* 0x0007e2000a9a1016 */
[----:B-1----:R-:W-:-:S02]  /*68d0*/  IADD3 R38, P5, PT, R18, R203, RZ ;  /* 0x000000cb12267210 */ /* 0x002fc40007fbe0ff */
[----:B------:R-:W-:Y:S02]  /*68e0*/  SEL R28, R28, RZ, !P2 ;  /* 0x000000ff1c1c7207 */ /* 0x000fe40005000000 */
[----:B------:R-:W-:Y:S01]  /*68f0*/  ISETP.GE.AND P6, PT, R75, R192, PT ;  /* 0x000000c04b00720c */ /* 0x000fe20003fc6270 */
[----:B------:R-:W-:Y:S01]  /*6900*/  IMAD.X R39, R8, 0x1, R201, P5 ;  /* 0x0000000108277824 */ /* 0x000fe200028e06c9 */
[----:B------:R-:W-:Y:S02]  /*6910*/  ISETP.NE.U32.AND P5, PT, R28, RZ, PT ;  /* 0x000000ff1c00720c */ /* 0x000fe40003fa5070 */
[----:B--2---:R-:W-:Y:S02]  /*6920*/  SEL R13, RZ, 0x4, P6 ;  /* 0x00000004ff0d7807 */ /* 0x004fe40003000000 */
[----:B------:R1:W-:Y:S01]  /*6930*/  LDGSTS.E [R41+0xc008], desc[UR22][R38.64], P4 ;  /* 0x0c00800026297fae */ /* 0x0003e2000a1a1016 */
[----:B------:R-:W-:Y:S02]  /*6940*/  IADD3 R12, P4, PT, R18, R199, RZ ;  /* 0x000000c7120c7210 */ /* 0x000fe40007f9e0ff */
[----:B------:R-:W-:-:S02]  /*6950*/  SEL R28, R13, RZ, !P2 ;  /* 0x000000ff0d1c7207 */ /* 0x000fc40005000000 */
[-C--:B------:R-:W-:Y:S01]  /*6960*/  ISETP.GE.AND P6, PT, R30, R192.reuse, PT ;  /* 0x000000c01e00720c */ /* 0x080fe20003fc6270 */
[----:B------:R-:W-:Y:S01]  /*6970*/  IMAD.X R13, R8, 0x1, R197, P4 ;  /* 0x00000001080d7824 */ /* 0x000fe200020e06c5 */
[----:B------:R-:W-:Y:S02]  /*6980*/  ISETP.NE.U32.AND P4, PT, R28, RZ, PT ;  /* 0x000000ff1c00720c */ /* 0x000fe40003f85070 */
[----:B------:R-:W-:Y:S02]  /*6990*/  SEL R28, RZ, 0x4, P6 ;  /* 0x00000004ff1c7807 */ /* 0x000fe40003000000 */
[----:B------:R2:W-:Y:S01]  /*69a0*/  LDGSTS.E [R45+0xc000], desc[UR22][R12.64], P5 ;  /* 0x0c0000000c2d7fae */ /* 0x0005e2000a9a1016 */
[----:B---3--:R-:W-:Y:S02]  /*69b0*/  IADD3 R36, P5, PT, R18, R195, RZ ;  /* 0x000000c312247210 */ /* 0x008fe40007fbe0ff */
[----:B------:R-:W-:Y:S02]  /*69c0*/  SEL R28, R28, RZ, !P2 ;  /* 0x000000ff1c1c7207 */ /* 0x000fe40005000000 */
[----:B------:R-:W-:Y:S01]  /*69d0*/  ISETP.GE.AND P6, PT, R29, R192, PT ;  /* 0x000000c01d00720c */ /* 0x000fe20003fc6270 */
[----:B------:R-:W-:Y:S01]  /*69e0*/  IMAD.X R37, R8, 0x1, R193, P5 ;  /* 0x0000000108257824 */ /* 0x000fe200028e06c1 */
[----:B------:R-:W-:-:S02]  /*69f0*/  ISETP.NE.U32.AND P5, PT, R28, RZ, PT ;  /* 0x000000ff1c00720c */ /* 0x000fc40003fa5070 */
[----:B------:R-:W-:Y:S02]  /*6a00*/  SEL R28, RZ, 0x4, P6 ;  /* 0x00000004ff1c7807 */ /* 0x000fe40003000000 */
[----:B------:R3:W-:Y:S01]  /*6a10*/  LDGSTS.E [R45+0xc008], desc[UR22][R36.64], P4 ;  /* 0x0c008000242d7fae */ /* 0x0007e2000a1a1016 */
[----:B-1----:R-:W-:Y:S02]  /*6a20*/  IADD3 R38, P4, PT, R18, R191, RZ ;  /* 0x000000bf12267210 */ /* 0x002fe40007f9e0ff */
[----:B------:R-:W-:Y:S02]  /*6a30*/  SEL R28, R28, RZ, !P2 ;  /* 0x000000ff1c1c7207 */ /* 0x000fe40005000000 */
[----:B------:R-:W-:Y:S01]  /*6a40*/  ISETP.GE.AND P6, PT, R24, R192, PT ;  /* 0x000000c01800720c */ /* 0x000fe20003fc6270 */
[----:B------:R-:W-:Y:S01]  /*6a50*/  IMAD.X R39, R8, 0x1, R189, P4 ;  /* 0x0000000108277824 */ /* 0x000fe200020e06bd */
[----:B------:R-:W-:Y:S02]  /*6a60*/  ISETP.NE.U32.AND P4, PT, R28, RZ, PT ;  /* 0x000000ff1c00720c */ /* 0x000fe40003f85070 */
[----:B--2---:R-:W-:-:S02]  /*6a70*/  SEL R12, RZ, 0x4, P6 ;  /* 0x00000004ff0c7807 */ /* 0x004fc40003000000 */
[----:B------:R1:W-:Y:S01]  /*6a80*/  LDGSTS.E [R47+0xc000], desc[UR22][R38.64], P5 ;  /* 0x0c000000262f7fae */ /* 0x0003e2000a9a1016 */
[----:B------:R-:W-:Y:S01]  /*6a90*/  IADD3 R42, P5, PT, R18, R187, RZ ;  /* 0x000000bb122a7210 */ /* 0x000fe20007fbe0ff */
[----:B---3--:R-:W-:Y:S01]  /*6aa0*/  VIADD R45, R16, UR6 ;  /* 0x00000006102d7c36 */ /* 0x008fe20008000000 */
[----:B------:R-:W-:Y:S02]  /*6ab0*/  SEL R12, R12, RZ, !P2 ;  /* 0x000000ff0c0c7207 */ /* 0x000fe40005000000 */
[----:B------:R-:W-:Y:S01]  /*6ac0*/  ISETP.GE.AND P6, PT, R27, R192, PT ;  /* 0x000000c01b00720c */ /* 0x000fe20003fc6270 */
[----:B------:R-:W-:Y:S01]  /*6ad0*/  IMAD.X R43, R8, 0x1, R185, P5 ;  /* 0x00000001082b7824 */ /* 0x000fe200028e06b9 */
[----:B------:R-:W-:Y:S02]  /*6ae0*/  ISETP.NE.U32.AND P5, PT, R12, RZ, PT ;  /* 0x000000ff0c00720c */ /* 0x000fe40003fa5070 */
[----:B------:R-:W-:Y:S02]  /*6af0*/  SEL R12, RZ, 0x4, P6 ;  /* 0x00000004ff0c7807 */ /* 0x000fe40003000000 */
[----:B------:R-:W-:Y:S01]  /*6b00*/  LDGSTS.E [R47+0xc008], desc[UR22][R42.64], P4 ;  /* 0x0c0080002a2f7fae */ /* 0x000fe2000a1a1016 */
[----:B------:R-:W-:-:S02]  /*6b10*/  IADD3 R40, P6, PT, R18, R183, RZ ;  /* 0x000000b712287210 */ /* 0x000fc40007fde0ff */
[----:B------:R-:W-:Y:S02]  /*6b20*/  ISETP.GE.AND P4, PT, R25, R192, PT ;  /* 0x000000c01900720c */ /* 0x000fe40003f86270 */
[----:B------:R-:W-:Y:S01]  /*6b30*/  SEL R12, R12, RZ, !P2 ;  /* 0x000000ff0c0c7207 */ /* 0x000fe20005000000 */
[----:B------:R-:W-:Y:S01]  /*6b40*/  IMAD.X R41, R8, 0x1, R181, P6 ;  /* 0x0000000108297824 */ /* 0x000fe200030e06b5 */
[----:B------:R-:W-:Y:S02]  /*6b50*/  SEL R13, RZ, 0x4, P4 ;  /* 0x00000004ff0d7807 */ /* 0x000fe40002000000 */
[----:B------:R-:W-:Y:S02]  /*6b60*/  ISETP.NE.U32.AND P6, PT, R12, RZ, PT ;  /* 0x000000ff0c00720c */ /* 0x000fe40003fc5070 */
[----:B------:R-:W-:Y:S01]  /*6b70*/  IADD3 R12, P4, PT, R18, R245, RZ ;  /* 0x000000f5120c7210 */ /* 0x000fe20007f9e0ff */
[----:B------:R2:W-:Y:S01]  /*6b80*/  LDGSTS.E [R45+0xc000], desc[UR22][R40.64], P5 ;  /* 0x0c000000282d7fae */ /* 0x0005e2000a9a1016 */
[----:B------:R-:W-:-:S02]  /*6b90*/  SEL R28, R13, RZ, !P2 ;  /* 0x000000ff0d1c7207 */ /* 0x000fc40005000000 */
[----:B------:R-:W-:Y:S01]  /*6ba0*/  IADD3 R36, P5, PT, R18, R241, RZ ;  /* 0x000000f112247210 */ /* 0x000fe20007fbe0ff */
[----:B------:R-:W-:Y:S01]  /*6bb0*/  IMAD.X R13, R8, 0x1, R243, P4 ;  /* 0x00000001080d7824 */ /* 0x000fe200020e06f3 */
[----:B------:R-:W-:-:S03]  /*6bc0*/  ISETP.NE.U32.AND P4, PT, R28, RZ, PT ;  /* 0x000000ff1c00720c */ /* 0x000fc60003f85070 */
[----:B------:R-:W-:Y:S01]  /*6bd0*/  IMAD.X R37, R8, 0x1, R239, P5 ;  /* 0x0000000108257824 */ /* 0x000fe200028e06ef */
[----:B-1----:R-:W-:Y:S01]  /*6be0*/  IADD3 R38, P5, PT, R18, R237, RZ ;  /* 0x000000ed12267210 */ /* 0x002fe20007fbe0ff */
[----:B------:R1:W-:Y:S01]  /*6bf0*/  LDGSTS.E [R45+0xc008], desc[UR22][R12.64], P6 ;  /* 0x0c0080000c2d7fae */ /* 0x0003e2000b1a1016 */
[----:B------:R-:W-:-:S03]  /*6c00*/  ISETP.GE.AND P6, PT, R23, R192, PT ;  /* 0x000000c01700720c */ /* 0x000fc60003fc6270 */
[----:B------:R-:W-:Y:S01]  /*6c10*/  IMAD.X R39, R8, 0x1, R235, P5 ;  /* 0x0000000108277824 */ /* 0x000fe200028e06eb */
[----:B------:R-:W-:Y:S02]  /*6c20*/  SEL R28, RZ, 0x4, P6 ;  /* 0x00000004ff1c7807 */ /* 0x000fe40003000000 */
[----:B--2---:R-:W-:Y:S01]  /*6c30*/  IADD3 R40, P5, PT, R18, R233, RZ ;  /* 0x000000e912287210 */ /* 0x004fe20007fbe0ff */
[----:B------:R2:W-:Y:S01]  /*6c40*/  LDGSTS.E [R49+0xc000], desc[UR22][R36.64], P4 ;  /* 0x0c00000024317fae */ /* 0x0005e2000a1a1016 */
[-C--:B------:R-:W-:Y:S02]  /*6c50*/  ISETP.GE.AND P4, PT, R17, R192.reuse, PT ;  /* 0x000000c01100720c */ /* 0x080fe40003f86270 */
[----:B------:R-:W-:Y:S01]  /*6c60*/  SEL R28, R28, RZ, !P2 ;  /* 0x000000ff1c1c7207 */ /* 0x000fe20005000000 */
[----:B------:R-:W-:Y:S01]  /*6c70*/  IMAD.X R41, R8, 0x1, R231, P5 ;  /* 0x0000000108297824 */ /* 0x000fe200028e06e7 */
[----:B-1----:R-:W-:Y:S01]  /*6c80*/  SEL R12, RZ, 0x4, P4 ;  /* 0x00000004ff0c7807 */ /* 0x002fe20002000000 */
[----:B------:R-:W-:Y:S01]  /*6c90*/  VIADD R45, R11, UR6 ;  /* 0x000000060b2d7c36 */ /* 0x000fe20008000000 */
[----:B------:R-:W-:Y:S01]  /*6ca0*/  ISETP.GE.AND P4, PT, R73, R192, PT ;  /* 0x000000c04900720c */ /* 0x000fe20003f86270 */
[----:B------:R-:W-:Y:S01]  /*6cb0*/  ULEA UR6, UR20, UR10, 0xe ;  /* 0x0000000a14067291 */ /* 0x000fe2000f8e70ff */
[----:B------:R-:W-:-:S02]  /*6cc0*/  ISETP.NE.U32.AND P6, PT, R28, RZ, PT ;  /* 0x000000ff1c00720c */ /* 0x000fc40003fc5070 */
[----:B------:R-:W-:Y:S02]  /*6cd0*/  SEL R12, R12, RZ, !P2 ;  /* 0x000000ff0c0c7207 */ /* 0x000fe40005000000 */
[----:B------:R-:W-:Y:S01]  /*6ce0*/  SEL R13, RZ, 0x4, P4 ;  /* 0x00000004ff0d7807 */ /* 0x000fe20002000000 */
[----:B------:R-:W-:Y:S01]  /*6cf0*/  VIADD R247, R196, UR6 ;  /* 0x00000006c4f77c36 */ /* 0x000fe20008000000 */
[----:B------:R-:W-:Y:S01]  /*6d00*/  ISETP.GE.AND P4, PT, R72, R192, PT ;  /* 0x000000c04800720c */ /* 0x000fe20003f86270 */
[----:B------:R-:W-:Y:S01]  /*6d10*/  VIADD R249, R6, UR6 ;  /* 0x0000000606f97c36 */ /* 0x000fe20008000000 */
[----:B------:R-:W-:Y:S01]  /*6d20*/  ISETP.NE.U32.AND P5, PT, R12, RZ, PT ;  /* 0x000000ff0c00720c */ /* 0x000fe20003fa5070 */
[----:B------:R-:W-:Y:S01]  /*6d30*/  USEL UR6, URZ, 0x1, !UP1 ;  /* 0x00000001ff067887 */ /* 0x000fe2000c800000 */
[----:B------:R-:W-:Y:S01]  /*6d40*/  SEL R13, R13, RZ, !P2 ;  /* 0x000000ff0d0d7207 */ /* 0x000fe20005000000 */
[----:B------:R-:W-:Y:S01]  /*6d50*/  VIADD R192, R192, 0xffffffe0 ;  /* 0xffffffe0c0c07836 */ /* 0x000fe20000000000 */
[----:B------:R-:W-:Y:S01]  /*6d60*/  SEL R12, RZ, 0x4, P4 ;  /* 0x00000004ff0c7807 */ /* 0x000fe20002000000 */
[----:B------:R1:W-:Y:S01]  /*6d70*/  LDGSTS.E [R49+0xc008], desc[UR22][R38.64], P6 ;  /* 0x0c00800026317fae */ /* 0x0003e2000b1a1016 */
[----:B------:R-:W-:Y:S01]  /*6d80*/  ISETP.NE.U32.AND P4, PT, R13, RZ, PT ;  /* 0x000000ff0d00720c */ /* 0x000fe20003f85070 */
[----:B------:R-:W-:Y:S01]  /*6d90*/  ULOP3.LUT UR6, UR4, UR6, URZ, 0x3c, !UPT ;  /* 0x0000000604067292 */ /* 0x000fe2000f8e3cff */
[----:B------:R-:W-:-:S02]  /*6da0*/  IADD3 R42, P6, PT, R18, R179, RZ ;  /* 0x000000b3122a7210 */ /* 0x000fc40007fde0ff */
[----:B------:R-:W-:-:S03]  /*6db0*/  SEL R12, R12, RZ, !P2 ;  /* 0x000000ff0c0c7207 */ /* 0x000fc60005000000 */
[----:B------:R3:W-:Y:S01]  /*6dc0*/  LDGSTS.E [R45+0xc000], desc[UR22][R40.64], P5 ;  /* 0x0c000000282d7fae */ /* 0x0007e2000a9a1016 */
[----:B------:R-:W-:Y:S01]  /*6dd0*/  IMAD.X R43, R8, 0x1, R177, P6 ;  /* 0x00000001082b7824 */ /* 0x000fe200030e06b1 */
[----:B------:R-:W-:Y:S02]  /*6de0*/  IADD3 R46, P5, PT, R10, R175, RZ ;  /* 0x000000af0a2e7210 */ /* 0x000fe40007fbe0ff */
[----:B------:R-:W-:Y:S02]  /*6df0*/  ISETP.NE.U32.AND P2, PT, R12, RZ, PT ;  /* 0x000000ff0c00720c */ /* 0x000fe40003f45070 */
[----:B------:R4:W-:Y:S01]  /*6e00*/  LDGSTS.E [R45+0xc008], desc[UR22][R42.64], P4 ;  /* 0x0c0080002a2d7fae */ /* 0x0009e2000a1a1016 */
[----:B------:R-:W-:Y:S01]  /*6e10*/  IMAD.X R47, R4, 0x1, R173, P5 ;  /* 0x00000001042f7824 */ /* 0x000fe200028e06ad */
[C---:B--2---:R-:W-:Y:S02]  /*6e20*/  IADD3 R36, P4, PT, R10.reuse, R159, RZ ;  /* 0x0000009f0a247210 */ /* 0x044fe40007f9e0ff */
[C---:B-1----:R-:W-:Y:S01]  /*6e30*/  IADD3 R38, P5, PT, R10.reuse, R151, RZ ;  /* 0x000000970a267210 */ /* 0x042fe20007fbe0ff */
[----:B------:R-:W0:Y:S01]  /*6e40*/  LDGDEPBAR ;  /* 0x00000000000079af */ /* 0x000e220000000000 */
[----:B------:R-:W-:Y:S01]  /*6e50*/  IADD3 R12, P6, PT, R10, R167, RZ ;  /* 0x000000a70a0c7210 */ /* 0x000fe20007fde0ff */
[----:B------:R-:W-:Y:S01]  /*6e60*/  IMAD.X R37, R4, 0x1, R157, P4 ;  /* 0x0000000104257824 */ /* 0x000fe200020e069d */
[----:B---3--:R-:W-:Y:S01]  /*6e70*/  IADD3 R40, P4, PT, R10, R143, RZ ;  /* 0x0000008f0a287210 */ /* 0x008fe20007f9e0ff */
[----:B------:R-:W-:-:S02]  /*6e80*/  IMAD.X R39, R4, 0x1, R149, P5 ;  /* 0x0000000104277824 */ /* 0x000fc400028e0695 */
[----:B------:R-:W-:Y:S01]  /*6e90*/  IMAD.X R13, R4, 0x1, R165, P6 ;  /* 0x00000001040d7824 */ /* 0x000fe200030e06a5 */
[----:B----4-:R-:W-:Y:S01]  /*6ea0*/  IADD3 R42, P5, PT, R10, R135, RZ ;  /* 0x000000870a2a7210 */ /* 0x010fe20007fbe0ff */
[----:B------:R-:W-:Y:S01]  /*6eb0*/  IMAD.X R41, R4, 0x1, R141, P4 ;  /* 0x0000000104297824 */ /* 0x000fe200020e068d */
[----:B------:R1:W-:Y:S01]  /*6ec0*/  LDGSTS.E [R247], desc[UR22][R46.64], P2 ;  /* 0x000000002ef77fae */ /* 0x0003e200091a1016 */
[----:B------:R-:W-:Y:S02]  /*6ed0*/  IADD3 R44, P4, PT, R10, R127, RZ ;  /* 0x0000007f0a2c7210 */ /* 0x000fe40007f9e0ff */
[C---:B------:R-:W-:Y:S01]  /*6ee0*/  IMAD.X R43, R4.reuse, 0x1, R133, P5 ;  /* 0x00000001042b7824 */ /* 0x040fe200028e0685 */
[----:B------:R2:W-:Y:S02]  /*6ef0*/  LDGSTS.E [R247+0x400], desc[UR22][R12.64], P2 ;  /* 0x004000000cf77fae */ /* 0x0005e400091a1016 */
[----:B------:R-:W-:Y:S02]  /*6f00*/  IMAD.X R45, R4, 0x1, R125, P4 ;  /* 0x00000001042d7824 */ /* 0x000fe400020e067d */
[----:B------:R3:W-:Y:S01]  /*6f10*/  LDGSTS.E [R247+0x800], desc[UR22][R36.64], P2 ;  /* 0x0080000024f77fae */ /* 0x0007e200091a1016 */
[----:B-1----:R-:W-:-:S03]  /*6f20*/  IADD3 R46, P5, PT, R10, R119, RZ ;  /* 0x000000770a2e7210 */ /* 0x002fc60007fbe0ff */
[----:B------:R1:W-:Y:S01]  /*6f30*/  LDGSTS.E [R247+0xc00], desc[UR22][R38.64], P2 ;  /* 0x00c0000026f77fae */ /* 0x0003e200091a1016 */
[----:B--2---:R-:W-:Y:S01]  /*6f40*/  IADD3 R12, P4, PT, R10, R111, RZ ;  /* 0x0000006f0a0c7210 */ /* 0x004fe20007f9e0ff */
[----:B------:R-:W-:Y:S02]  /*6f50*/  IMAD.X R47, R4, 0x1, R117, P5 ;  /* 0x00000001042f7824 */ /* 0x000fe400028e0675 */
[----:B------:R2:W-:Y:S01]  /*6f60*/  LDGSTS.E [R247+0x1000], desc[UR22][R40.64], P2 ;  /* 0x0100000028f77fae */ /* 0x0005e200091a1016 */
[----:B---3--:R-:W-:Y:S01]  /*6f70*/  IADD3 R36, P5, PT, R10, R103, RZ ;  /* 0x000000670a247210 */ /* 0x008fe20007fbe0ff */
[----:B------:R-:W-:Y:S02]  /*6f80*/  IMAD.X R13, R4, 0x1, R109, P4 ;  /* 0x00000001040d7824 */ /* 0x000fe400020e066d */
[----:B------:R3:W-:Y:S01]  /*6f90*/  LDGSTS.E [R247+0x1400], desc[UR22][R42.64], P2 ;  /* 0x014000002af77fae */ /* 0x0007e200091a1016 */
[----:B-1----:R-:W-:Y:S01]  /*6fa0*/  IADD3 R38, P4, PT, R10, R95, RZ ;  /* 0x0000005f0a267210 */ /* 0x002fe20007f9e0ff */
[----:B------:R-:W-:-:S02]  /*6fb0*/  IMAD.X R37, R4, 0x1, R101, P5 ;  /* 0x0000000104257824 */ /* 0x000fc400028e0665 */
        /* <DEDUP_REMOVED lines=32> */
[----:B------:R-:W-:Y:S01]  /*71c0*/  IMAD.X R45, R4, 0x1, R137, P4 ;  /* 0x00000001042d7824 */ /* 0x000fe200020e0689 */
[----:B------:R-:W-:Y:S01]  /*71d0*/  IADD3 R48, P4, PT, R10, R123, RZ ;  /* 0x0000007b0a307210 */ /* 0x000fe20007f9e0ff */
[----:B------:R3:W-:Y:S02]  /*71e0*/  LDGSTS.E [R249+0x600], desc[UR22][R38.64], P2 ;  /* 0x0060000026f97fae */ /* 0x0007e400091a1016 */
[----:B------:R-:W-:Y:S01]  /*71f0*/  IMAD.X R47, R4, 0x1, R129, P5 ;  /* 0x00000001042f7824 */ /* 0x000fe200028e0681 */
[----:B-1----:R-:W-:Y:S01]  /*7200*/  IADD3 R12, P6, PT, R10, R71, RZ ;  /* 0x000000470a0c7210 */ /* 0x002fe20007fde0ff */
[----:B------:R-:W-:Y:S01]  /*7210*/  IMAD.X R49, R4, 0x1, R121, P4 ;  /* 0x0000000104317824 */ /* 0x000fe200020e0679 */
[----:B------:R1:W-:Y:S01]  /*7220*/  LDGSTS.E [R249+0xa00], desc[UR22][R40.64], P2 ;  /* 0x00a0000028f97fae */ /* 0x0003e200091a1016 */
[----:B--2---:R-:W-:-:S02]  /*7230*/  IADD3 R36, P5, PT, R10, R115, RZ ;  /* 0x000000730a247210 */ /* 0x004fc40007fbe0ff */
[----:B------:R-:W-:Y:S01]  /*7240*/  IMAD.X R13, R4, 0x1, R69, P6 ;  /* 0x00000001040d7824 */ /* 0x000fe200030e0645 */
[----:B------:R2:W-:Y:S01]  /*7250*/  LDGSTS.E [R249+0xe00], desc[UR22][R42.64], P2 ;  /* 0x00e000002af97fae */ /* 0x0005e200091a1016 */
[----:B---3--:R-:W-:Y:S01]  /*7260*/  IADD3 R38, P4, PT, R10, R107, RZ ;  /* 0x0000006b0a267210 */ /* 0x008fe20007f9e0ff */
[----:B------:R-:W-:Y:S02]  /*7270*/  IMAD.X R37, R4, 0x1, R113, P5 ;  /* 0x0000000104257824 */ /* 0x000fe400028e0671 */
[----:B------:R3:W-:Y:S01]  /*7280*/  LDGSTS.E [R249+0x1200], desc[UR22][R44.64], P2 ;  /* 0x012000002cf97fae */ /* 0x0007e200091a1016 */
[----:B-1----:R-:W-:Y:S01]  /*7290*/  IADD3 R40, P5, PT, R10, R99, RZ ;  /* 0x000000630a287210 */ /* 0x002fe20007fbe0ff */
[----:B------:R-:W-:Y:S02]  /*72a0*/  IMAD.X R39, R4, 0x1, R105, P4 ;  /* 0x0000000104277824 */ /* 0x000fe400020e0669 */
[----:B------:R1:W-:Y:S01]  /*72b0*/  LDGSTS.E [R249+0x1600], desc[UR22][R46.64], P2 ;  /* 0x016000002ef97fae */ /* 0x0003e200091a1016 */
[----:B--2---:R-:W-:Y:S01]  /*72c0*/  IADD3 R42, P4, PT, R10, R91, RZ ;  /* 0x0000005b0a2a7210 */ /* 0x004fe20007f9e0ff */
[----:B------:R-:W-:-:S02]  /*72d0*/  IMAD.X R41, R4, 0x1, R97, P5 ;  /* 0x0000000104297824 */ /* 0x000fc400028e0661 */
[----:B------:R-:W-:Y:S01]  /*72e0*/  LDGSTS.E [R249+0x1a00], desc[UR22][R48.64], P2 ;  /* 0x01a0000030f97fae */ /* 0x000fe200091a1016 */
[----:B---3--:R-:W-:Y:S01]  /*72f0*/  IADD3 R44, P5, PT, R10, R83, RZ ;  /* 0x000000530a2c7210 */ /* 0x008fe20007fbe0ff */
[C---:B------:R-:W-:Y:S02]  /*7300*/  IMAD.X R43, R4.reuse, 0x1, R89, P4 ;  /* 0x00000001042b7824 */ /* 0x040fe400020e0659 */
[----:B------:R2:W-:Y:S02]  /*7310*/  LDGSTS.E [R249+0x1e00], desc[UR22][R36.64], P2 ;  /* 0x01e0000024f97fae */ /* 0x0005e400091a1016 */
[----:B------:R-:W-:Y:S01]  /*7320*/  IMAD.X R45, R4, 0x1, R81, P5 ;  /* 0x00000001042d7824 */ /* 0x000fe200028e0651 */
[----:B-1----:R-:W-:Y:S01]  /*7330*/  IADD3 R46, P4, PT, R10, R61, RZ ;  /* 0x0000003d0a2e7210 */ /* 0x002fe20007f9e0ff */
[----:B------:R1:W-:Y:S04]  /*7340*/  LDGSTS.E [R249+0x2200], desc[UR22][R38.64], P2 ;  /* 0x0220000026f97fae */ /* 0x0003e800091a1016 */
[----:B------:R-:W-:Y:S01]  /*7350*/  IMAD.X R47, R4, 0x1, R59, P4 ;  /* 0x00000001042f7824 */ /* 0x000fe200020e063b */
[----:B------:R-:W-:Y:S01]  /*7360*/  LDGSTS.E [R249+0x2600], desc[UR22][R40.64], P2 ;  /* 0x0260000028f97fae */ /* 0x000fe200091a1016 */
[----:B--2---:R-:W-:-:S03]  /*7370*/  IADD3 R36, P5, PT, R10, R53, RZ ;  /* 0x000000350a247210 */ /* 0x004fc60007fbe0ff */
[----:B------:R-:W-:Y:S01]  /*7380*/  LDGSTS.E [R249+0x2a00], desc[UR22][R42.64], P2 ;  /* 0x02a000002af97fae */ /* 0x000fe200091a1016 */
[----:B-1----:R-:W-:Y:S01]  /*7390*/  IADD3 R38, P6, PT, R10, R15, RZ ;  /* 0x0000000f0a267210 */ /* 0x002fe20007fde0ff */
[----:B------:R-:W-:Y:S02]  /*73a0*/  IMAD.X R37, R4, 0x1, R51, P5 ;  /* 0x0000000104257824 */ /* 0x000fe400028e0633 */
[----:B------:R-:W-:Y:S01]  /*73b0*/  LDGSTS.E [R249+0x2e00], desc[UR22][R44.64], P2 ;  /* 0x02e000002cf97fae */ /* 0x000fe200091a1016 */
[----:B------:R-:W-:Y:S01]  /*73c0*/  IADD3 R10, P4, PT, R10, R207, RZ ;  /* 0x000000cf0a0a7210 */ /* 0x000fe20007f9e0ff */
[----:B------:R-:W-:Y:S02]  /*73d0*/  IMAD.X R39, R4, 0x1, R7, P6 ;  /* 0x0000000104277824 */ /* 0x000fe400030e0607 */
[----:B------:R1:W-:Y:S01]  /*73e0*/  LDGSTS.E [R249+0x3200], desc[UR22][R12.64], P2 ;  /* 0x032000000cf97fae */ /* 0x0003e200091a1016 */
[----:B------:R-:W-:Y:S01]  /*73f0*/  IADD3 R18, P5, PT, R18, R9, RZ ;  /* 0x0000000912127210 */ /* 0x000fe20007fbe0ff */
[----:B------:R-:W-:-:S02]  /*7400*/  IMAD.X R4, R4, 0x1, R209, P4 ;  /* 0x0000000104047824 */ /* 0x000fc400020e06d1 */
[----:B------:R3:W-:Y:S02]  /*7410*/  LDGSTS.E [R249+0x3600], desc[UR22][R46.64], P2 ;  /* 0x036000002ef97fae */ /* 0x0007e400091a1016 */
[----:B------:R-:W-:Y:S02]  /*7420*/  IMAD.X R8, R8, 0x1, R5, P5 ;  /* 0x0000000108087824 */ /* 0x000fe400028e0605 */
[----:B------:R3:W-:Y:S04]  /*7430*/  LDGSTS.E [R249+0x3a00], desc[UR22][R36.64], P2 ;  /* 0x03a0000024f97fae */ /* 0x0007e800091a1016 */
[----:B------:R3:W-:Y:S01]  /*7440*/  LDGSTS.E [R249+0x3e00], desc[UR22][R38.64], P2 ;  /* 0x03e0000026f97fae */ /* 0x0007e200091a1016 */
[----:B------:R-:W-:Y:S01]  /*7450*/  ISETP.NE.U32.AND P2, PT, R22, UR7, PT ;  /* 0x0000000716007c0c */ /* 0x000fe2000bf45070 */
[----:B-1----:R-:W-:-:S02]  /*7460*/  IMAD.U32 R12, RZ, RZ, UR4 ;  /* 0x00000004ff0c7e24 */ /* 0x002fc4000f8e00ff */
[----:B------:R-:W0:Y:S10]  /*7470*/  LDGDEPBAR ;  /* 0x00000000000079af */ /* 0x000e340000000000 */
[----:B---3--:R-:W-:Y:S05]  /*7480*/  @P2 BRA `(.L_x_10) ;  /* 0xffffffec004c2947 */ /* 0x008fea000383ffff */
.L_x_7:
[----:B------:R-:W-:Y:S01]  /*7490*/  USHF.L.U32 UR11, UR11, 0x7, URZ ;  /* 0x000000070b0b7899 */ /* 0x000fe200080006ff */
[C---:B------:R-:W-:Y:S01]  /*74a0*/  IMAD.SHL.U32 R71, R0.reuse, 0x80, RZ ;  /* 0x0000008000477824 */ /* 0x040fe200078e00ff */
[----:B------:R-:W1:Y:S01]  /*74b0*/  LDCU.128 UR16, c[0x0][0x390] ;  /* 0x00007200ff1077ac */ /* 0x000e620008000c00 */
[----:B------:R-:W-:-:S03]  /*74c0*/  IMAD.SHL.U32 R70, R0, 0x10, RZ ;  /* 0x0000001000467824 */ /* 0x000fc600078e00ff */
[----:B--2---:R-:W-:-:S05]  /*74d0*/  IMAD.U32 R4, RZ, RZ, UR11 ;  /* 0x0000000bff047e24 */ /* 0x004fca000f8e00ff */
[----:B------:R-:W-:Y:S01]  /*74e0*/  LOP3.LUT R69, R205, 0x80, R4, 0xf8, !PT ;  /* 0x00000080cd457812 */ /* 0x000fe200078ef804 */
[----:B------:R-:W-:Y:S06]  /*74f0*/  @!P1 BRA `(.L_x_11) ;  /* 0x0000000000109947 */ /* 0x000fec0003800000 */
[----:B------:R-:W-:-:S06]  /*7500*/  USHF.L.U32 UR4, UR4, 0x1f, URZ ;  /* 0x0000001f04047899 */ /* 0x000fcc00080006ff */
[----:B------:R-:W-:-:S04]  /*7510*/  IMAD.U32 R4, RZ, RZ, UR4 ;  /* 0x00000004ff047e24 */ /* 0x000fc8000f8e00ff */
[----:B------:R-:W2:Y:S02]  /*7520*/  SYNCS.PHASECHK.TRANS64.TRYWAIT P0, [UR13], R4 ;  /* 0x00000004ff0075a7 */ /* 0x000ea4000800110d */
[----:B--2---:R-:W-:Y:S05]  /*7530*/  @!P0 BRA `(.L_x_12) ;  /* 0x0000002000c88947 */ /* 0x004fea0003800000 */
.L_x_11:
[----:B------:R-:W-:-:S04]  /*7540*/  DEPBAR.LE SB0, 0x0 ;  /* 0x000080000000791a */ /* 0x000fc80000000000 */
[----:B------:R-:W-:Y:S01]  /*7550*/  BAR.SYNC.DEFER_BLOCKING 0x0 ;  /* 0x0000000000007b1d */ /* 0x000fe20000010000 */
[----:B------:R-:W-:Y:S02]  /*7560*/  LOP3.LUT R69, R2, R69, RZ, 0xfc, !PT ;  /* 0x0000004502457212 */ /* 0x000fe400078efcff */
[----:B------:R-:W-:Y:S02]  /*7570*/  LOP3.LUT R71, R71, 0x800, RZ, 0xc0, !PT ;  /* 0x0000080047477812 */ /* 0x000fe400078ec0ff */
[----:B------:R-:W-:Y:S01]  /*7580*/  LOP3.LUT R70, R70, 0xf0, RZ, 0xc0, !PT ;  /* 0x000000f046467812 */ /* 0x000fe200078ec0ff */
[----:B------:R-:W2:Y:S01]  /*7590*/  LDCU UR4, c[0x0][0x3b4] ;  /* 0x00007680ff0477ac */ /* 0x000ea20008000800 */
[----:B-1----:R-:W-:Y:S02]  /*75a0*/  ISETP.GE.AND P0, PT, R3, UR18, PT ;  /* 0x0000001203007c0c */ /* 0x002fe4000bf06270 */
[----:B------:R-:W-:Y:S02]  /*75b0*/  LOP3.LUT R72, R69, 0x4, RZ, 0xfc, !PT ;  /* 0x0000000445487812 */ /* 0x000fe400078efcff */
[----:B------:R-:W-:-:S02]  /*75c0*/  IADD3 R70, PT, PT, R70, UR10, R71 ;  /* 0x0000000a46467c10 */ /* 0x000fc4000fffe047 */
[----:B------:R-:W-:Y:S02]  /*75d0*/  LOP3.LUT R71, R0, 0x60, RZ, 0xc0, !PT ;  /* 0x0000006000477812 */ /* 0x000fe400078ec0ff */
[----:B------:R-:W-:Y:S02]  /*75e0*/  ISETP.LT.AND P2, PT, R72, UR19, !P0 ;  /* 0x0000001348007c0c */ /* 0x000fe4000c741270 */
[----:B------:R-:W-:Y:S01]  /*75f0*/  LEA R68, R68, UR10, 0x4 ;  /* 0x0000000a44447c11 */ /* 0x000fe2000f8e20ff */
[----:B------:R-:W-:Y:S01]  /*7600*/  IMAD R98, R71, 0x8, R70 ;  /* 0x0000000847627824 */ /* 0x000fe200078e0246 */
[C---:B------:R-:W-:Y:S02]  /*7610*/  LOP3.LUT R0, R69.reuse, 0x2, RZ, 0xfc, !PT ;  /* 0x0000000245007812 */ /* 0x040fe400078efcff */
[C---:B------:R-:W-:Y:S02]  /*7620*/  LOP3.LUT R71, R69.reuse, 0x6, RZ, 0xfc, !PT ;  /* 0x0000000645477812 */ /* 0x040fe400078efcff */
[----:B------:R-:W-:Y:S01]  /*7630*/  ISETP.LT.AND P5, PT, R0, UR19, !P0 ;  /* 0x0000001300007c0c */ /* 0x000fe2000c7a1270 */
[----:B------:R-:W1:Y:S02]  /*7640*/  @!P3 SYNCS.CCTL.IV [UR10+0x12000] ;  /* 0x01200000ff00b9b1 */ /* 0x000e64000800000a */
[----:B-1----:R-:W-:Y:S01]  /*7650*/  BAR.SYNC.DEFER_BLOCKING 0x0 ;  /* 0x0000000000007b1d */ /* 0x002fe20000010000 */
[----:B------:R-:W-:Y:S01]  /*7660*/  LOP3.LUT R2, R69, 0xa, RZ, 0xfc, !PT ;  /* 0x0000000a45027812 */ /* 0x000fe200078efcff */
[----:B--2---:R-:W-:Y:S01]  /*7670*/  IMAD R3, R3, UR4, RZ ;  /* 0x0000000403037c24 */ /* 0x004fe2000f8e02ff */
[----:B------:R-:W-:-:S02]  /*7680*/  ISETP.LT.AND P4, PT, R71, UR19, !P0 ;  /* 0x0000001347007c0c */ /* 0x000fc4000c781270 */
[----:B------:R-:W-:-:S03]  /*7690*/  ISETP.LT.AND P6, PT, R2, UR19, !P0 ;  /* 0x0000001302007c0c */ /* 0x000fc6000c7c1270 */
[----:B------:R-:W1:Y:S01]  /*76a0*/  LDC R0, c[0x0][0x3b8] ;  /* 0x0000ee00ff007b82 */ /* 0x000e620000000800 */
[----:B------:R-:W-:Y:S01]  /*76b0*/  LDTM.16dp32bit_t0_t15.x64 R4, tmem[UR12] ;  /* 0x0000000c000479ee */ /* 0x000fe20008b00000 */
[----:B------:R-:W2:Y:S01]  /*76c0*/  LDTM.16dp32bit_t16_t31.x64 R4, tmem[UR12+0x40] ;  /* 0x0000400c000479ee */ /* 0x000ea20008b20000 */
[----:B------:R-:W-:-:S04]  /*76d0*/  LOP3.LUT R70, R69, 0x8, RZ, 0xfc, !PT ;  /* 0x0000000845467812 */ /* 0x000fc800078efcff */
[----:B------:R-:W-:Y:S01]  /*76e0*/  ISETP.LT.AND P1, PT, R70, UR19, !P0 ;  /* 0x0000001346007c0c */ /* 0x000fe2000c721270 */
[----:B------:R-:W3:Y:S01]  /*76f0*/  @!P3 SYNCS.CCTL.IV [UR10+0x12008] ;  /* 0x01200800ff00b9b1 */ /* 0x000ee2000800000a */
[----:B------:R-:W-:Y:S01]  /*7700*/  NOP ;  /* 0x0000000000007918 */ /* 0x000fe20000000000 */
[----:B------:R-:W-:-:S04]  /*7710*/  LEA R2, P3, R3, UR16, 0x2 ;  /* 0x0000001003027c11 */ /* 0x000fc8000f8610ff */
[----:B------:R-:W-:Y:S01]  /*7720*/  LEA.HI.X.SX32 R3, R3, UR17, 0x2, P3 ;  /* 0x0000001103037c11 */ /* 0x000fe200098f16ff */
[----:B-1----:R-:W-:Y:S02]  /*7730*/  IMAD R71, R69, R0, RZ ;  /* 0x0000000045477224 */ /* 0x002fe400078e02ff */
[----:B--2---:R-:W-:Y:S02]  /*7740*/  IMAD.MOV.U32 R72, RZ, RZ, R4 ;  /* 0x000000ffff487224 */ /* 0x004fe400078e0004 */
[----:B------:R-:W-:Y:S01]  /*7750*/  IMAD.MOV.U32 R4, RZ, RZ, R5 ;  /* 0x000000ffff047224 */ /* 0x000fe200078e0005 */
[----:B------:R-:W-:Y:S01]  /*7760*/  LEA R70, P3, R71, R2, 0x2 ;  /* 0x0000000247467211 */ /* 0x000fe200078610ff */
[----:B------:R-:W-:Y:S02]  /*7770*/  IMAD.MOV.U32 R73, RZ, RZ, R6 ;  /* 0x000000ffff497224 */ /* 0x000fe400078e0006 */
[----:B------:R-:W-:Y:S02]  /*7780*/  IMAD.MOV.U32 R5, RZ, RZ, R7 ;  /* 0x000000ffff057224 */ /* 0x000fe400078e0007 */
[----:B------:R-:W-:-:S02]  /*7790*/  IMAD.MOV.U32 R74, RZ, RZ, R8 ;  /* 0x000000ffff4a7224 */ /* 0x000fc400078e0008 */
[----:B------:R-:W-:Y:S02]  /*77a0*/  IMAD.MOV.U32 R75, RZ, RZ, R10 ;  /* 0x000000ffff4b7224 */ /* 0x000fe400078e000a */
[----:B------:R-:W-:Y:S02]  /*77b0*/  IMAD.MOV.U32 R6, RZ, RZ, R9 ;  /* 0x000000ffff067224 */ /* 0x000fe400078e0009 */
[----:B------:R-:W-:Y:S01]  /*77c0*/  IMAD.MOV.U32 R7, RZ, RZ, R11 ;  /* 0x000000ffff077224 */ /* 0x000fe200078e000b */
[----:B---3--:R1:W-:Y:S01]  /*77d0*/  STS.128 [R98], R72 ;  /* 0x0000004862007388 */ /* 0x0083e20000000c00 */
[----:B------:R-:W-:Y:S02]  /*77e0*/  IMAD.MOV.U32 R8, RZ, RZ, R12 ;  /* 0x000000ffff087224 */ /* 0x000fe400078e000c */
[----:B------:R-:W-:Y:S01]  /*77f0*/  IMAD.MOV.U32 R12, RZ, RZ, R13 ;  /* 0x000000ffff0c7224 */ /* 0x000fe200078e000d */
[----:B------:R-:W-:Y:S01]  /*7800*/  STS.128 [R98+0x400], R4 ;  /* 0x0004000462007388 */ /* 0x000fe20000000c00 */
[----:B------:R-:W-:-:S02]  /*7810*/  IMAD.MOV.U32 R9, RZ, RZ, R14 ;  /* 0x000000ffff097224 */ /* 0x000fc400078e000e */
[----:B------:R-:W-:Y:S01]  /*7820*/  IMAD.MOV.U32 R13, RZ, RZ, R15 ;  /* 0x000000ffff0d7224 */ /* 0x000fe200078e000f */
[----:B------:R-:W-:Y:S01]  /*7830*/  BAR.SYNC.DEFER_BLOCKING 0x0 ;  /* 0x0000000000007b1d */ /* 0x000fe20000010000 */
[----:B------:R-:W-:Y:S02]  /*7840*/  IMAD.MOV.U32 R10, RZ, RZ, R16 ;  /* 0x000000ffff0a7224 */ /* 0x000fe400078e0010 */
[----:B------:R-:W-:Y:S02]  /*7850*/  IMAD.MOV.U32 R11, RZ, RZ, R18 ;  /* 0x000000ffff0b7224 */ /* 0x000fe400078e0012 */
[----:B------:R-:W-:Y:S02]  /*7860*/  IMAD.MOV.U32 R14, RZ, RZ, R17 ;  /* 0x000000ffff0e7224 */ /* 0x000fe400078e0011 */
[----:B------:R-:W-:Y:S02]  /*7870*/  IMAD.MOV.U32 R15, RZ, RZ, R19 ;  /* 0x000000ffff0f7224 */ /* 0x000fe400078e0013 */
[----:B-1----:R-:W-:-:S02]  /*7880*/  IMAD.MOV.U32 R72, RZ, RZ, R20 ;  /* 0x000000ffff487224 */ /* 0x002fc400078e0014 */
[----:B------:R-:W-:Y:S02]  /*7890*/  IMAD.MOV.U32 R73, RZ, RZ, R22 ;  /* 0x000000ffff497224 */ /* 0x000fe400078e0016 */
[----:B------:R-:W-:Y:S02]  /*78a0*/  IMAD.MOV.U32 R74, RZ, RZ, R24 ;  /* 0x000000ffff4a7224 */ /* 0x000fe400078e0018 */
[----:B------:R-:W-:Y:S02]  /*78b0*/  IMAD.MOV.U32 R75, RZ, RZ, R26 ;  /* 0x000000ffff4b7224 */ /* 0x000fe400078e001a */
[----:B------:R-:W-:Y:S02]  /*78c0*/  IMAD.MOV.U32 R76, RZ, RZ, R21 ;  /* 0x000000ffff4c7224 */ /* 0x000fe400078e0015 */
[----:B------:R-:W-:Y:S02]  /*78d0*/  IMAD.MOV.U32 R77, RZ, RZ, R23 ;  /* 0x000000ffff4d7224 */ /* 0x000fe400078e0017 */
[----:B------:R-:W-:-:S02]  /*78e0*/  IMAD.MOV.U32 R78, RZ, RZ, R25 ;  /* 0x000000ffff4e7224 */ /* 0x000fc400078e0019 */
[----:B------:R-:W-:Y:S01]  /*78f0*/  IMAD.MOV.U32 R79, RZ, RZ, R27 ;  /* 0x000000ffff4f7224 */ /* 0x000fe200078e001b */
[----:B------:R-:W1:Y:S01]  /*7900*/  LDS.128 R84, [R68] ;  /* 0x0000000044547984 */ /* 0x000e620000000c00 */
[----:B------:R-:W-:Y:S02]  /*7910*/  IMAD.MOV.U32 R24, RZ, RZ, R28 ;  /* 0x000000ffff187224 */ /* 0x000fe400078e001c */
[----:B------:R-:W-:Y:S01]  /*7920*/  IMAD.MOV.U32 R28, RZ, RZ, R29 ;  /* 0x000000ffff1c7224 */ /* 0x000fe200078e001d */
[----:B------:R-:W-:Y:S01]  /*7930*/  LDS.128 R4, [R68+0x800] ;  /* 0x0008000044047984 */ /* 0x000fe20000000c00 */
[----:B------:R-:W-:Y:S02]  /*7940*/  IMAD.MOV.U32 R25, RZ, RZ, R30 ;  /* 0x000000ffff197224 */ /* 0x000fe400078e001e */
[----:B------:R-:W-:Y:S01]  /*7950*/  IMAD.MOV.U32 R29, RZ, RZ, R31 ;  /* 0x000000ffff1d7224 */ /* 0x000fe200078e001f */
[----:B------:R-:W-:Y:S01]  /*7960*/  BAR.SYNC.DEFER_BLOCKING 0x0 ;  /* 0x0000000000007b1d */ /* 0x000fe20000010000 */
[----:B------:R-:W-:-:S02]  /*7970*/  IMAD.MOV.U32 R26, RZ, RZ, R32 ;  /* 0x000000ffff1a7224 */ /* 0x000fc400078e0020 */
[----:B------:R-:W-:Y:S02]  /*7980*/  IMAD.MOV.U32 R27, RZ, RZ, R34 ;  /* 0x000000ffff1b7224 */ /* 0x000fe400078e0022 */
[----:B------:R-:W-:Y:S02]  /*7990*/  IMAD.MOV.U32 R30, RZ, RZ, R33 ;  /* 0x000000ffff1e7224 */ /* 0x000fe400078e0021 */
[----:B------:R-:W-:Y:S02]  /*79a0*/  IMAD.MOV.U32 R31, RZ, RZ, R35 ;  /* 0x000000ffff1f7224 */ /* 0x000fe400078e0023 */
[C---:B------:R-:W-:Y:S01]  /*79b0*/  IMAD R17, R0.reuse, 0x2, R71 ;  /* 0x0000000200117824 */ /* 0x040fe200078e0247 */
[----:B------:R-:W-:Y:S01]  /*79c0*/  LEA.HI.X.SX32 R71, R71, R3, 0x2, P3 ;  /* 0x0000000347477211 */ /* 0x000fe200018f16ff */
[----:B------:R-:W-:Y:S02]  /*79d0*/  IMAD.MOV.U32 R32, RZ, RZ, R36 ;  /* 0x000000ffff207224 */ /* 0x000fe400078e0024 */
[----:B------:R-:W-:Y:S01]  /*79e0*/  IMAD R21, R0, 0x2, R17 ;  /* 0x0000000200157824 */ /* 0x000fe200078e0211 */
[----:B------:R-:W-:Y:S01]  /*79f0*/  LEA R88, P3, R17, R2, 0x2 ;  /* 0x0000000211587211 */ /* 0x000fe200078610ff */
[----:B------:R-:W-:-:S02]  /*7a00*/  IMAD.MOV.U32 R36, RZ, RZ, R37 ;  /* 0x000000ffff247224 */ /* 0x000fc400078e0025 */
[----:B------:R-:W-:Y:S01]  /*7a10*/  IMAD.MOV.U32 R33, RZ, RZ, R38 ;  /* 0x000000ffff217224 */ /* 0x000fe200078e0026 */
[-C--:B------:R-:W-:Y:S01]  /*7a20*/  LEA.HI.X.SX32 R89, R17, R3.reuse, 0x2, P3 ;  /* 0x0000000311597211 */ /* 0x080fe200018f16ff */
[----:B------:R-:W-:Y:S01]  /*7a30*/  IMAD.MOV.U32 R37, RZ, RZ, R39 ;  /* 0x000000ffff257224 */ /* 0x000fe200078e0027 */
[C---:B------:R-:W-:Y:S01]  /*7a40*/  LEA R90, P3, R21.reuse, R2, 0x2 ;  /* 0x00000002155a7211 */ /* 0x040fe200078610ff */
[----:B------:R-:W-:Y:S02]  /*7a50*/  IMAD.MOV.U32 R34, RZ, RZ, R40 ;  /* 0x000000ffff227224 */ /* 0x000fe400078e0028 */
[----:B------:R-:W-:Y:S01]  /*7a60*/  IMAD.MOV.U32 R35, RZ, RZ, R42 ;  /* 0x000000ffff237224 */ /* 0x000fe200078e002a */
[----:B------:R-:W-:Y:S01]  /*7a70*/  STS.128 [R98], R8 ;  /* 0x0000000862007388 */ /* 0x000fe20000000c00 */
[----:B------:R-:W-:Y:S01]  /*7a80*/  IMAD.MOV.U32 R38, RZ, RZ, R41 ;  /* 0x000000ffff267224 */ /* 0x000fe200078e0029 */
[----:B------:R-:W-:Y:S01]  /*7a90*/  LEA.HI.X.SX32 R91, R21, R3, 0x2, P3 ;  /* 0x00000003155b7211 */ /* 0x000fe200018f16ff */
[----:B------:R-:W-:Y:S01]  /*7aa0*/  IMAD.MOV.U32 R39, RZ, RZ, R43 ;  /* 0x000000ffff277224 */ /* 0x000fe200078e002b */
[----:B------:R-:W-:Y:S01]  /*7ab0*/  STS.128 [R98+0x400], R12 ;  /* 0x0004000c62007388 */ /* 0x000fe20000000c00 */
[----:B------:R-:W-:-:S02]  /*7ac0*/  IMAD R23, R0, 0x2, R21 ;  /* 0x0000000200177824 */ /* 0x000fc400078e0215 */
[----:B------:R-:W-:Y:S01]  /*7ad0*/  IMAD.MOV.U32 R100, RZ, RZ, R52 ;  /* 0x000000ffff647224 */ /* 0x000fe200078e0034 */
[----:B------:R-:W-:Y:S01]  /*7ae0*/  BAR.SYNC.DEFER_BLOCKING 0x0 ;  /* 0x0000000000007b1d */ /* 0x000fe20000010000 */
[C---:B------:R-:W-:Y:S01]  /*7af0*/  IMAD R21, R0.reuse, 0x2, R23 ;  /* 0x0000000200157824 */ /* 0x040fe200078e0217 */
[CC--:B------:R-:W-:Y:S01]  /*7b00*/  LEA R92, P3, R23.reuse, R2.reuse, 0x2 ;  /* 0x00000002175c7211 */ /* 0x0c0fe200078610ff */
[----:B------:R-:W-:Y:S02]  /*7b10*/  IMAD.MOV.U32 R101, RZ, RZ, R54 ;  /* 0x000000ffff657224 */ /* 0x000fe400078e0036 */
[----:B------:R-:W-:Y:S01]  /*7b20*/  IMAD.MOV.U32 R102, RZ, RZ, R56 ;  /* 0x000000ffff667224 */ /* 0x000fe200078e0038 */
[-C--:B------:R-:W-:Y:S01]  /*7b30*/  LEA.HI.X.SX32 R93, R23, R3.reuse, 0x2, P3 ;  /* 0x00000003175d7211 */ /* 0x080fe200018f16ff */
[C---:B------:R-:W-:Y:S01]  /*7b40*/  IMAD R23, R0.reuse, 0x2, R21 ;  /* 0x0000000200177824 */ /* 0x040fe200078e0215 */
[----:B------:R-:W-:Y:S01]  /*7b50*/  LEA R94, P3, R21, R2, 0x2 ;  /* 0x00000002155e7211 */ /* 0x000fe200078610ff */
[----:B------:R-:W-:Y:S01]  /*7b60*/  IMAD.MOV.U32 R103, RZ, RZ, R58 ;  /* 0x000000ffff677224 */ /* 0x000fe200078e003a */
[----:B------:R-:W-:Y:S01]  /*7b70*/  LOP3.LUT R58, R69, 0xc, RZ, 0xfc, !PT ;  /* 0x0000000c453a7812 */ /* 0x000fe200078efcff */
[----:B------:R-:W-:Y:S01]  /*7b80*/  IMAD.MOV.U32 R104, RZ, RZ, R60 ;  /* 0x000000ffff687224 */ /* 0x000fe200078e003c */
[----:B------:R-:W-:Y:S01]  /*7b90*/  LEA.HI.X.SX32 R95, R21, R3, 0x2, P3 ;  /* 0x00000003155f7211 */ /* 0x000fe200018f16ff */
[----:B------:R-:W-:-:S02]  /*7ba0*/  IMAD R21, R0, 0x2, R23 ;  /* 0x0000000200157824 */ /* 0x000fc400078e0217 */
[----:B------:R-:W-:Y:S02]  /*7bb0*/  IMAD.MOV.U32 R60, RZ, RZ, R61 ;  /* 0x000000ffff3c7224 */ /* 0x000fe400078e003d */
[----:B------:R-:W-:Y:S02]  /*7bc0*/  IMAD.MOV.U32 R105, RZ, RZ, R62 ;  /* 0x000000ffff697224 */ /* 0x000fe400078e003e */
[----:B------:R-:W-:Y:S02]  /*7bd0*/  IMAD.MOV.U32 R61, RZ, RZ, R63 ;  /* 0x000000ffff3d7224 */ /* 0x000fe400078e003f */
[----:B------:R-:W-:Y:S02]  /*7be0*/  IMAD.MOV.U32 R106, RZ, RZ, R64 ;  /* 0x000000ffff6a7224 */ /* 0x000fe400078e0040 */
[----:B------:R-:W-:Y:S01]  /*7bf0*/  IMAD.MOV.U32 R107, RZ, RZ, R66 ;  /* 0x000000ffff6b7224 */ /* 0x000fe200078e0042 */
[----:B------:R-:W2:Y:S01]  /*7c00*/  LDS.128 R80, [R68] ;  /* 0x0000000044507984 */ /* 0x000ea20000000c00 */
[----:B------:R-:W-:-:S02]  /*7c10*/  IMAD.MOV.U32 R62, RZ, RZ, R65 ;  /* 0x000000ffff3e7224 */ /* 0x000fc400078e0041 */
[----:B------:R-:W-:Y:S01]  /*7c20*/  IMAD.MOV.U32 R63, RZ, RZ, R67 ;  /* 0x000000ffff3f7224 */ /* 0x000fe200078e0043 */
[----:B------:R-:W-:Y:S01]  /*7c30*/  LDS.128 R8, [R68+0x800] ;  /* 0x0008000044087984 */ /* 0x000fe20000000c00 */
[----:B------:R-:W-:Y:S06]  /*7c40*/  BAR.SYNC.DEFER_BLOCKING 0x0 ;  /* 0x0000000000007b1d */ /* 0x000fec0000010000 */
[----:B------:R-:W-:Y:S04]  /*7c50*/  STS.128 [R98], R72 ;  /* 0x0000004862007388 */ /* 0x000fe80000000c00 */
[----:B------:R-:W-:Y:S01]  /*7c60*/  STS.128 [R98+0x400], R76 ;  /* 0x0004004c62007388 */ /* 0x000fe20000000c00 */
[----:B------:R-:W-:Y:S06]  /*7c70*/  BAR.SYNC.DEFER_BLOCKING 0x0 ;  /* 0x0000000000007b1d */ /* 0x000fec0000010000 */
[----:B------:R-:W3:Y:S04]  /*7c80*/  LDS.128 R76, [R68] ;  /* 0x00000000444c7984 */ /* 0x000ee80000000c00 */
[----:B------:R-:W-:Y:S01]  /*7c90*/  LDS.128 R12, [R68+0x800] ;  /* 0x00080000440c7984 */ /* 0x000fe20000000c00 */
[----:B------:R-:W-:Y:S06]  /*7ca0*/  BAR.SYNC.DEFER_BLOCKING 0x0 ;  /* 0x0000000000007b1d */ /* 0x000fec0000010000 */
[----:B------:R4:W-:Y:S04]  /*7cb0*/  STS.128 [R98], R24 ;  /* 0x0000001862007388 */ /* 0x0009e80000000c00 */
[----:B------:R5:W-:Y:S01]  /*7cc0*/  STS.128 [R98+0x400], R28 ;  /* 0x0004001c62007388 */ /* 0x000be20000000c00 */
[----:B------:R-:W-:Y:S01]  /*7cd0*/  BAR.SYNC.DEFER_BLOCKING 0x0 ;  /* 0x0000000000007b1d */ /* 0x000fe20000010000 */
[----:B----4-:R-:W-:-:S02]  /*7ce0*/  IMAD R25, R0, 0x2, R21 ;  /* 0x0000000200197824 */ /* 0x010fc400078e0215 */
[----:B-----5:R-:W-:Y:S01]  /*7cf0*/  IMAD.MOV.U32 R28, RZ, RZ, R44 ;  /* 0x000000ffff1c7224 */ /* 0x020fe200078e002c */
[CC--:B------:R-:W-:Y:S01]  /*7d00*/  LEA R44, P3, R23.reuse, R2.reuse, 0x2 ;  /* 0x00000002172c7211 */ /* 0x0c0fe200078610ff */
[----:B------:R-:W-:Y:S02]  /*7d10*/  IMAD.MOV.U32 R29, RZ, RZ, R46 ;  /* 0x000000ffff1d7224 */ /* 0x000fe400078e002e */
[----:B------:R-:W-:Y:S02]  /*7d20*/  IMAD.MOV.U32 R30, RZ, RZ, R48 ;  /* 0x000000ffff1e7224 */ /* 0x000fe400078e0030 */
[----:B------:R-:W-:Y:S02]  /*7d30*/  IMAD.MOV.U32 R31, RZ, RZ, R50 ;  /* 0x000000ffff1f7224 */ /* 0x000fe400078e0032 */
[----:B------:R-:W-:Y:S01]  /*7d40*/  IMAD R27, R0, 0x2, R25 ;  /* 0x00000002001b7824 */ /* 0x000fe200078e0219 */
[----:B------:R-:W4:Y:S04]  /*7d50*/  LDS.128 R72, [R68] ;  /* 0x0000000044487984 */ /* 0x000f280000000c00 */
[----:B------:R-:W-:Y:S01]  /*7d60*/  LDS.128 R16, [R68+0x800] ;  /* 0x0008000044107984 */ /* 0x000fe20000000c00 */
[----:B------:R-:W-:Y:S06]  /*7d70*/  BAR.SYNC.DEFER_BLOCKING 0x0 ;  /* 0x0000000000007b1d */ /* 0x000fec0000010000 */
[----:B------:R5:W-:Y:S04]  /*7d80*/  STS.128 [R98], R32 ;  /* 0x0000002062007388 */ /* 0x000be80000000c00 */
[----:B------:R-:W-:Y:S01]  /*7d90*/  STS.128 [R98+0x400], R36 ;  /* 0x0004002462007388 */ /* 0x000fe20000000c00 */
[----:B------:R-:W-:Y:S01]  /*7da0*/  BAR.SYNC.DEFER_BLOCKING 0x0 ;  /* 0x0000000000007b1d */ /* 0x000fe20000010000 */
[----:B-----5:R-:W-:Y:S01]  /*7db0*/  IMAD.MOV.U32 R32, RZ, RZ, R45 ;  /* 0x000000ffff207224 */ /* 0x020fe200078e002d */
[----:B------:R-:W-:Y:S01]  /*7dc0*/  LEA.HI.X.SX32 R45, R23, R3, 0x2, P3 ;  /* 0x00000003172d7211 */ /* 0x000fe200018f16ff */
[----:B------:R-:W-:Y:S01]  /*7dd0*/  IMAD.MOV.U32 R33, RZ, RZ, R47 ;  /* 0x000000ffff217224 */ /* 0x000fe200078e002f */
[----:B------:R-:W-:Y:S01]  /*7de0*/  LEA R46, P3, R21, R2, 0x2 ;  /* 0x00000002152e7211 */ /* 0x000fe200078610ff */
[----:B------:R-:W-:-:S02]  /*7df0*/  IMAD.MOV.U32 R34, RZ, RZ, R49 ;  /* 0x000000ffff227224 */ /* 0x000fc400078e0031 */
[----:B------:R-:W-:Y:S01]  /*7e00*/  IMAD.MOV.U32 R35, RZ, RZ, R51 ;  /* 0x000000ffff237224 */ /* 0x000fe200078e0033 */
[----:B------:R-:W-:Y:S02]  /*7e10*/  LEA.HI.X.SX32 R47, R21, R3, 0x2, P3 ;  /* 0x00000003152f7211 */ /* 0x000fe400018f16ff */
[----:B------:R-:W-:-:S04]  /*7e20*/  LEA R48, P3, R25, R2, 0x2 ;  /* 0x0000000219307211 */ /* 0x000fc800078610ff */
[-C--:B------:R-:W-:Y:S01]  /*7e30*/  LEA.HI.X.SX32 R49, R25, R3.reuse, 0x2, P3 ;  /* 0x0000000319317211 */ /* 0x080fe200018f16ff */
[C---:B------:R-:W-:Y:S01]  /*7e40*/  IMAD R25, R0.reuse, 0x2, R27 ;  /* 0x0000000200197824 */ /* 0x040fe200078e021b */
[CC--:B------:R-:W-:Y:S01]  /*7e50*/  LEA R50, P3, R27.reuse, R2.reuse, 0x2 ;  /* 0x000000021b327211 */ /* 0x0c0fe200078610ff */
[----:B------:R-:W5:Y:S03]  /*7e60*/  LDS.128 R40, [R68] ;  /* 0x0000000044287984 */ /* 0x000f660000000c00 */
[----:B------:R-:W-:Y:S01]  /*7e70*/  LEA.HI.X.SX32 R51, R27, R3, 0x2, P3 ;  /* 0x000000031b337211 */ /* 0x000fe200018f16ff */
[----:B------:R-:W-:Y:S01]  /*7e80*/  LDS.128 R20, [R68+0x800] ;  /* 0x0008000044147984 */ /* 0x000fe20000000c00 */
[----:B------:R-:W-:Y:S01]  /*7e90*/  BAR.SYNC.DEFER_BLOCKING 0x0 ;  /* 0x0000000000007b1d */ /* 0x000fe20000010000 */
[----:B------:R-:W-:Y:S01]  /*7ea0*/  LEA R96, P3, R25, R2, 0x2 ;  /* 0x0000000219607211 */ /* 0x000fe200078610ff */
[----:B------:R-:W-:-:S03]  /*7eb0*/  IMAD R27, R0, 0x2, R25 ;  /* 0x00000002001b7824 */ /* 0x000fc600078e0219 */
[----:B------:R-:W-:Y:S01]  /*7ec0*/  LEA.HI.X.SX32 R97, R25, R3, 0x2, P3 ;  /* 0x0000000319617211 */ /* 0x000fe200018f16ff */
[----:B------:R-:W-:Y:S01]  /*7ed0*/  IMAD R25, R0, 0x2, R27 ;  /* 0x0000000200197824 */ /* 0x000fe200078e021b */
[----:B------:R-:W-:-:S03]  /*7ee0*/  LEA R52, P3, R27, R2, 0x2 ;  /* 0x000000021b347211 */ /* 0x000fc600078610ff */
[----:B------:R-:W-:Y:S01]  /*7ef0*/  IMAD R99, R0, 0x2, R25 ;  /* 0x0000000200637824 */ /* 0x000fe200078e0219 */
[----:B------:R1:W-:Y:S04]  /*7f00*/  STS.128 [R98], R28 ;  /* 0x0000001c62007388 */ /* 0x0003e80000000c00 */
[----:B------:R-:W-:Y:S01]  /*7f10*/  STS.128 [R98+0x400], R32 ;  /* 0x0004002062007388 */ /* 0x000fe20000000c00 */
[----:B------:R-:W-:Y:S01]  /*7f20*/  BAR.SYNC.DEFER_BLOCKING 0x0 ;  /* 0x0000000000007b1d */ /* 0x000fe20000010000 */
[----:B-1----:R-:W-:Y:S01]  /*7f30*/  IMAD.MOV.U32 R28, RZ, RZ, R53 ;  /* 0x000000ffff1c7224 */ /* 0x002fe200078e0035 */
[----:B------:R-:W-:Y:S01]  /*7f40*/  LEA.HI.X.SX32 R53, R27, R3, 0x2, P3 ;  /* 0x000000031b357211 */ /* 0x000fe200018f16ff */
[----:B------:R-:W-:Y:S01]  /*7f50*/  IMAD.MOV.U32 R29, RZ, RZ, R55 ;  /* 0x000000ffff1d7224 */ /* 0x000fe200078e0037 */
[----:B------:R-:W-:Y:S01]  /*7f60*/  LEA R54, P3, R25, R2, 0x2 ;  /* 0x0000000219367211 */ /* 0x000fe200078610ff */
[----:B------:R-:W-:-:S02]  /*7f70*/  IMAD.MOV.U32 R30, RZ, RZ, R57 ;  /* 0x000000ffff1e7224 */ /* 0x000fc400078e0039 */
[----:B------:R-:W-:Y:S01]  /*7f80*/  IMAD.MOV.U32 R31, RZ, RZ, R59 ;  /* 0x000000ffff1f7224 */ /* 0x000fe200078e003b */
[-C--:B------:R-:W-:Y:S02]  /*7f90*/  LEA.HI.X.SX32 R55, R25, R3.reuse, 0x2, P3 ;  /* 0x0000000319377211 */ /* 0x080fe400018f16ff */
[----:B------:R-:W-:Y:S02]  /*7fa0*/  LEA R56, P3, R99, R2, 0x2 ;  /* 0x0000000263387211 */ /* 0x000fe400078610ff */
[----:B------:R-:W-:Y:S02]  /*7fb0*/  LOP3.LUT R59, R69, 0xe, RZ, 0xfc, !PT ;  /* 0x0000000e453b7812 */ /* 0x000fe400078efcff */
[----:B------:R-:W-:Y:S01]  /*7fc0*/  LEA.HI.X.SX32 R57, R99, R3, 0x2, P3 ;  /* 0x0000000363397211 */ /* 0x000fe200018f16ff */
[----:B------:R-:W-:Y:S01]  /*7fd0*/  IMAD R99, R0, 0x2, R99 ;  /* 0x0000000200637824 */ /* 0x000fe200078e0263 */
[----:B------:R-:W-:Y:S01]  /*7fe0*/  ISETP.LT.AND P3, PT, R69, UR19, !P0 ;  /* 0x0000001345007c0c */ /* 0x000fe2000c761270 */
[----:B------:R-:W1:Y:S04]  /*7ff0*/  LDS.128 R36, [R68] ;  /* 0x0000000044247984 */ /* 0x000e680000000c00 */
[----:B------:R-:W-:Y:S01]  /*8000*/  LDS.128 R24, [R68+0x800] ;  /* 0x0008000044187984 */ /* 0x000fe20000000c00 */
[----:B------:R-:W-:Y:S06]  /*8010*/  BAR.SYNC.DEFER_BLOCKING 0x0 ;  /* 0x0000000000007b1d */ /* 0x000fec0000010000 */
[----:B------:R-:W-:Y:S04]  /*8020*/  STS.128 [R98], R100 ;  /* 0x0000006462007388 */ /* 0x000fe80000000c00 */
[----:B------:R-:W-:Y:S01]  /*8030*/  STS.128 [R98+0x400], R28 ;  /* 0x0004001c62007388 */ /* 0x000fe20000000c00 */
[----:B------:R-:W-:Y:S06]  /*8040*/  BAR.SYNC.DEFER_BLOCKING 0x0 ;  /* 0x0000000000007b1d */ /* 0x000fec0000010000 */
[----:B------:R-:W1:Y:S04]  /*8050*/  LDS.128 R32, [R68] ;  /* 0x0000000044207984 */ /* 0x000e680000000c00 */
[----:B------:R-:W-:Y:S01]  /*8060*/  LDS.128 R28, [R68+0x800] ;  /* 0x00080000441c7984 */ /* 0x000fe20000000c00 */
[----:B------:R-:W-:Y:S06]  /*8070*/  BAR.SYNC.DEFER_BLOCKING 0x0 ;  /* 0x0000000000007b1d */ /* 0x000fec0000010000 */
[----:B------:R-:W-:Y:S04]  /*8080*/  STS.128 [R98], R104 ;  /* 0x0000006862007388 */ /* 0x000fe80000000c00 */
[----:B------:R-:W-:Y:S01]  /*8090*/  STS.128 [R98+0x400], R60 ;  /* 0x0004003c62007388 */ /* 0x000fe20000000c00 */
[----:B------:R-:W-:Y:S06]  /*80a0*/  BAR.SYNC.DEFER_BLOCKING 0x0 ;  /* 0x0000000000007b1d */ /* 0x000fec0000010000 */
[----:B------:R-:W-:Y:S01]  /*80b0*/  @P3 STG.E desc[UR22][R70.64], R84 ;  /* 0x0000005446003986 */ /* 0x000fe2000c101916 */
[----:B------:R-:W-:-:S02]  /*80c0*/  ISETP.LT.AND P3, PT, R58, UR19, !P0 ;  /* 0x000000133a007c0c */ /* 0x000fc4000c761270 */
[----:B------:R-:W-:Y:S01]  /*80d0*/  LOP3.LUT R58, R69, 0x10, RZ, 0xfc, !PT ;  /* 0x00000010453a7812 */ /* 0x000fe200078efcff */
[----:B------:R-:W-:Y:S01]  /*80e0*/  @P5 STG.E desc[UR22][R88.64], R85 ;  /* 0x0000005558005986 */ /* 0x000fe2000c101916 */
[----:B------:R-:W-:Y:S02]  /*80f0*/  ISETP.LT.AND P5, PT, R59, UR19, !P0 ;  /* 0x000000133b007c0c */ /* 0x000fe4000c7a1270 */
[C---:B------:R-:W-:Y:S01]  /*8100*/  LOP3.LUT R59, R69.reuse, 0x12, RZ, 0xfc, !PT ;  /* 0x00000012453b7812 */ /* 0x040fe200078efcff */
[----:B------:R-:W-:Y:S01]  /*8110*/  @P2 STG.E desc[UR22][R90.64], R86 ;  /* 0x000000565a002986 */ /* 0x000fe2000c101916 */
[----:B------:R-:W-:Y:S02]  /*8120*/  ISETP.LT.AND P2, PT, R58, UR19, !P0 ;  /* 0x000000133a007c0c */ /* 0x000fe4000c741270 */
[----:B------:R-:W-:Y:S01]  /*8130*/  LOP3.LUT R58, R69, 0x14, RZ, 0xfc, !PT ;  /* 0x00000014453a7812 */ /* 0x000fe200078efcff */
[----:B------:R-:W-:Y:S01]  /*8140*/  @P4 STG.E desc[UR22][R92.64], R87 ;  /* 0x000000575c004986 */ /* 0x000fe2000c101916 */
[----:B------:R-:W-:-:S02]  /*8150*/  ISETP.LT.AND P4, PT, R59, UR19, !P0 ;  /* 0x000000133b007c0c */ /* 0x000fc4000c781270 */
[C---:B------:R-:W-:Y:S01]  /*8160*/  LOP3.LUT R59, R69.reuse, 0x16, RZ, 0xfc, !PT ;  /* 0x00000016453b7812 */ /* 0x040fe200078efcff */
[----:B--2---:R-:W-:Y:S01]  /*8170*/  @P1 STG.E desc[UR22][R94.64], R80 ;  /* 0x000000505e001986 */ /* 0x004fe2000c101916 */
[----:B------:R-:W-:Y:S02]  /*8180*/  ISETP.LT.AND P1, PT, R58, UR19, !P0 ;  /* 0x000000133a007c0c */ /* 0x000fe4000c721270 */
[----:B------:R-:W-:Y:S01]  /*8190*/  LOP3.LUT R58, R69, 0x18, RZ, 0xfc, !PT ;  /* 0x00000018453a7812 */ /* 0x000fe200078efcff */
[----:B------:R2:W-:Y:S01]  /*81a0*/  @P6 STG.E desc[UR22][R44.64], R81 ;  /* 0x000000512c006986 */ /* 0x0005e2000c101916 */
[----:B------:R-:W-:Y:S02]  /*81b0*/  ISETP.LT.AND P6, PT, R59, UR19, !P0 ;  /* 0x000000133b007c0c */ /* 0x000fe4000c7c1270 */
[----:B------:R-:W-:Y:S01]  /*81c0*/  LOP3.LUT R59, R69, 0x1a, RZ, 0xfc, !PT ;  /* 0x0000001a453b7812 */ /* 0x000fe200078efcff */
[----:B------:R1:W-:Y:S01]  /*81d0*/  @P3 STG.E desc[UR22][R46.64], R82 ;  /* 0x000000522e003986 */ /* 0x0003e2000c101916 */
[----:B------:R-:W-:-:S02]  /*81e0*/  ISETP.LT.AND P3, PT, R58, UR19, !P0 ;  /* 0x000000133a007c0c */ /* 0x000fc4000c761270 */
[----:B------:R-:W-:Y:S01]  /*81f0*/  LOP3.LUT R58, R69, 0x1c, RZ, 0xfc, !PT ;  /* 0x0000001c453a7812 */ /* 0x000fe200078efcff */
[----:B------:R-:W-:Y:S01]  /*8200*/  @P5 STG.E desc[UR22][R48.64], R83 ;  /* 0x0000005330005986 */ /* 0x000fe2000c101916 */
[----:B------:R-:W-:Y:S02]  /*8210*/  ISETP.LT.AND P5, PT, R59, UR19, !P0 ;  /* 0x000000133b007c0c */ /* 0x000fe4000c7a1270 */
[C---:B--2---:R-:W-:Y:S01]  /*8220*/  LOP3.LUT R44, R69.reuse, 0x1e, RZ, 0xfc, !PT ;  /* 0x0000001e452c7812 */ /* 0x044fe200078efcff */
[----:B---3--:R2:W-:Y:S01]  /*8230*/  @P2 STG.E desc[UR22][R50.64], R76 ;  /* 0x0000004c32002986 */ /* 0x0085e2000c101916 */
[----:B------:R-:W-:Y:S02]  /*8240*/  ISETP.LT.AND P2, PT, R58, UR19, !P0 ;  /* 0x000000133a007c0c */ /* 0x000fe4000c741270 */
[----:B-1----:R-:W-:Y:S01]  /*8250*/  LOP3.LUT R46, R69, 0x20, RZ, 0xfc, !PT ;  /* 0x00000020452e7812 */ /* 0x002fe200078efcff */
[----:B------:R-:W-:Y:S01]  /*8260*/  @P4 STG.E desc[UR22][R96.64], R77 ;  /* 0x0000004d60004986 */ /* 0x000fe2000c101916 */
[----:B------:R-:W-:-:S03]  /*8270*/  ISETP.LT.AND P4, PT, R44, UR19, !P0 ;  /* 0x000000132c007c0c */ /* 0x000fc6000c781270 */
[----:B------:R1:W-:Y:S01]  /*8280*/  @P1 STG.E desc[UR22][R52.64], R78 ;  /* 0x0000004e34001986 */ /* 0x0003e2000c101916 */
[-C--:B------:R-:W-:Y:S02]  /*8290*/  LEA R44, P1, R99, R2.reuse, 0x2 ;  /* 0x00000002632c7211 */ /* 0x080fe400078210ff */
[----:B--2---:R-:W-:Y:S01]  /*82a0*/  LOP3.LUT R51, R69, 0x22, RZ, 0xfc, !PT ;  /* 0x0000002245337812 */ /* 0x004fe200078efcff */
[----:B------:R-:W-:Y:S01]  /*82b0*/  @P6 STG.E desc[UR22][R54.64], R79 ;  /* 0x0000004f36006986 */ /* 0x000fe2000c101916 */
[-C--:B------:R-:W-:Y:S01]  /*82c0*/  LEA.HI.X.SX32 R45, R99, R3.reuse, 0x2, P1 ;  /* 0x00000003632d7211 */ /* 0x080fe200008f16ff */
[----:B------:R-:W-:Y:S01]  /*82d0*/  IMAD R99, R0, 0x2, R99 ;  /* 0x0000000200637824 */ /* 0x000fe200078e0263 */
[----:B------:R-:W-:Y:S01]  /*82e0*/  ISETP.LT.AND P1, PT, R46, UR19, !P0 ;  /* 0x000000132e007c0c */ /* 0x000fe2000c721270 */
[----:B----4-:R-:W-:Y:S01]  /*82f0*/  @P3 STG.E desc[UR22][R56.64], R72 ;  /* 0x0000004838003986 */ /* 0x010fe2000c101916 */
[----:B------:R-:W-:Y:S01]  /*8300*/  LOP3.LUT R50, R69, 0x24, RZ, 0xfc, !PT ;  /* 0x0000002445327812 */ /* 0x000fe200078efcff */
[C---:B------:R-:W-:Y:S01]  /*8310*/  IMAD R49, R0.reuse, 0x2, R99 ;  /* 0x0000000200317824 */ /* 0x040fe200078e0263 */
[----:B------:R-:W-:Y:S01]  /*8320*/  LEA R46, P3, R99, R2, 0x2 ;  /* 0x00000002632e7211 */ /* 0x000fe200078610ff */
[----:B------:R2:W-:Y:S01]  /*8330*/  @P5 STG.E desc[UR22][R44.64], R73 ;  /* 0x000000492c005986 */ /* 0x0005e2000c101916 */
[----:B------:R-:W-:Y:S01]  /*8340*/  ISETP.LT.AND P5, PT, R51, UR19, !P0 ;  /* 0x0000001333007c0c */ /* 0x000fe2000c7a1270 */
[----:B------:R-:W-:Y:S01]  /*8350*/  IMAD R51, R0, 0x2, R49 ;  /* 0x0000000200337824 */ /* 0x000fe200078e0231 */
[----:B------:R-:W-:-:S02]  /*8360*/  LEA.HI.X.SX32 R47, R99, R3, 0x2, P3 ;  /* 0x00000003632f7211 */ /* 0x000fc400018f16ff */
[CC--:B------:R-:W-:Y:S01]  /*8370*/  LEA R48, P6, R49.reuse, R2.reuse, 0x2 ;  /* 0x0000000231307211 */ /* 0x0c0fe200078c10ff */
[----:B-1----:R-:W-:Y:S01]  /*8380*/  IMAD R53, R0, 0x2, R51 ;  /* 0x0000000200357824 */ /* 0x002fe200078e0233 */
[----:B------:R-:W-:Y:S01]  /*8390*/  ISETP.LT.AND P3, PT, R50, UR19, !P0 ;  /* 0x0000001332007c0c */ /* 0x000fe2000c761270 */
[----:B------:R1:W-:Y:S01]  /*83a0*/  @P2 STG.E desc[UR22][R46.64], R74 ;  /* 0x0000004a2e002986 */ /* 0x0003e2000c101916 */
[----:B------:R-:W-:Y:S02]  /*83b0*/  LEA.HI.X.SX32 R49, R49, R3, 0x2, P6 ;  /* 0x0000000331317211 */ /* 0x000fe400030f16ff */
[-C--:B------:R-:W-:Y:S02]  /*83c0*/  LEA R50, P6, R53, R2.reuse, 0x2 ;  /* 0x0000000235327211 */ /* 0x080fe400078c10ff */
[----:B--2---:R-:W-:Y:S01]  /*83d0*/  LEA R44, P2, R51, R2, 0x2 ;  /* 0x00000002332c7211 */ /* 0x004fe200078410ff */
[----:B------:R2:W-:Y:S01]  /*83e0*/  @P4 STG.E desc[UR22][R48.64], R75 ;  /* 0x0000004b30004986 */ /* 0x0005e2000c101916 */
[----:B------:R-:W-:-:S02]  /*83f0*/  LOP3.LUT R54, R69, 0x26, RZ, 0xfc, !PT ;  /* 0x0000002645367812 */ /* 0x000fc400078efcff */
[-C--:B------:R-:W-:Y:S02]  /*8400*/  LEA.HI.X.SX32 R45, R51, R3.reuse, 0x2, P2 ;  /* 0x00000003332d7211 */ /* 0x080fe400010f16ff */
[----:B------:R-:W-:Y:S01]  /*8410*/  LEA.HI.X.SX32 R51, R53, R3, 0x2, P6 ;  /* 0x0000000335337211 */ /* 0x000fe200030f16ff */
[----:B------:R-:W-:Y:S01]  /*8420*/  IMAD R53, R0, 0x2, R53 ;  /* 0x0000000200357824 */ /* 0x000fe200078e0235 */
[----:B------:R-:W-:Y:S01]  /*8430*/  ISETP.LT.AND P4, PT, R54, UR19, !P0 ;  /* 0x0000001336007c0c */ /* 0x000fe2000c781270 */
[----:B-----5:R-:W-:Y:S01]  /*8440*/  @P1 STG.E desc[UR22][R44.64], R40 ;  /* 0x000000282c001986 */ /* 0x020fe2000c101916 */
[----:B------:R-:W-:Y:S02]  /*8450*/  LOP3.LUT R52, R69, 0x28, RZ, 0xfc, !PT ;  /* 0x0000002845347812 */ /* 0x000fe400078efcff */
[----:B-1----:R-:W-:Y:S01]  /*8460*/  LEA R46, P1, R53, R2, 0x2 ;  /* 0x00000002352e7211 */ /* 0x002fe200078210ff */
[----:B--2---:R-:W-:Y:S01]  /*8470*/  IMAD R49, R0, 0x2, R53 ;  /* 0x0000000200317824 */ /* 0x004fe200078e0235 */
[----:B------:R1:W-:Y:S01]  /*8480*/  @P5 STG.E desc[UR22][R50.64], R41 ;  /* 0x0000002932005986 */ /* 0x0003e2000c101916 */
[----:B------:R-:W-:-:S02]  /*8490*/  LOP3.LUT R54, R69, 0x2a, RZ, 0xfc, !PT ;  /* 0x0000002a45367812 */ /* 0x000fc400078efcff */
[-C--:B------:R-:W-:Y:S01]  /*84a0*/  LEA.HI.X.SX32 R47, R53, R3.reuse, 0x2, P1 ;  /* 0x00000003352f7211 */ /* 0x080fe200008f16ff */
[----:B------:R-:W-:Y:S01]  /*84b0*/  IMAD R53, R0, 0x2, R49 ;  /* 0x0000000200357824 */ /* 0x000fe200078e0231 */
[CC--:B------:R-:W-:Y:S02]  /*84c0*/  LEA R48, P6, R49.reuse, R2.reuse, 0x2 ;  /* 0x0000000231307211 */ /* 0x0c0fe400078c10ff */
[----:B------:R-:W-:Y:S01]  /*84d0*/  ISETP.LT.AND P2, PT, R52, UR19, !P0 ;  /* 0x0000001334007c0c */ /* 0x000fe2000c741270 */
[----:B------:R2:W-:Y:S01]  /*84e0*/  @P3 STG.E desc[UR22][R46.64], R42 ;  /* 0x0000002a2e003986 */ /* 0x0005e2000c101916 */
[----:B------:R-:W-:Y:S02]  /*84f0*/  LEA.HI.X.SX32 R49, R49, R3, 0x2, P6 ;  /* 0x0000000331317211 */ /* 0x000fe400030f16ff */
[----:B------:R-:W-:Y:S01]  /*8500*/  ISETP.LT.AND P5, PT, R54, UR19, !P0 ;  /* 0x0000001336007c0c */ /* 0x000fe2000c7a1270 */
[----:B-1----:R-:W-:Y:S01]  /*8510*/  IMAD R51, R0, 0x2, R53 ;  /* 0x0000000200337824 */ /* 0x002fe200078e0235 */
[----:B------:R-:W-:Y:S01]  /*8520*/  LOP3.LUT R45, R69, 0x2e, RZ, 0xfc, !PT ;  /* 0x0000002e452d7812 */ /* 0x000fe200078efcff */
[----:B------:R1:W-:Y:S01]  /*8530*/  @P4 STG.E desc[UR22][R48.64], R43 ;  /* 0x0000002b30004986 */ /* 0x0003e2000c101916 */
[----:B------:R-:W-:-:S02]  /*8540*/  LEA R40, P3, R53, R2, 0x2 ;  /* 0x0000000235287211 */ /* 0x000fc400078610ff */
[-C--:B------:R-:W-:Y:S02]  /*8550*/  LEA R44, P6, R51, R2.reuse, 0x2 ;  /* 0x00000002332c7211 */ /* 0x080fe400078c10ff */
[----:B------:R-:W-:Y:S02]  /*8560*/  ISETP.LT.AND P4, PT, R45, UR19, !P0 ;  /* 0x000000132d007c0c */ /* 0x000fe4000c781270 */
[----:B------:R-:W-:Y:S02]  /*8570*/  LOP3.LUT R52, R69, 0x2c, RZ, 0xfc, !PT ;  /* 0x0000002c45347812 */ /* 0x000fe400078efcff */
[-C--:B------:R-:W-:Y:S01]  /*8580*/  LEA.HI.X.SX32 R45, R51, R3.reuse, 0x2, P6 ;  /* 0x00000003332d7211 */ /* 0x080fe200030f16ff */
[----:B------:R-:W-:Y:S01]  /*8590*/  IMAD R51, R0, 0x2, R51 ;  /* 0x0000000200337824 */ /* 0x000fe200078e0233 */
[----:B------:R-:W-:Y:S02]  /*85a0*/  LEA.HI.X.SX32 R41, R53, R3, 0x2, P3 ;  /* 0x0000000335297211 */ /* 0x000fe400018f16ff */
[----:B------:R-:W-:Y:S01]  /*85b0*/  ISETP.LT.AND P1, PT, R52, UR19, !P0 ;  /* 0x0000001334007c0c */ /* 0x000fe2000c721270 */
[----:B--2---:R-:W-:Y:S01]  /*85c0*/  IMAD R47, R0, 0x2, R51 ;  /* 0x00000002002f7824 */ /* 0x004fe200078e0233 */
[----:B-1----:R-:W-:Y:S01]  /*85d0*/  LOP3.LUT R49, R69, 0x32, RZ, 0xfc, !PT ;  /* 0x0000003245317812 */ /* 0x002fe200078efcff */
[----:B------:R1:W-:Y:S01]  /*85e0*/  @P2 STG.E desc[UR22][R40.64], R36 ;  /* 0x0000002428002986 */ /* 0x0003e2000c101916 */
[----:B------:R-:W-:-:S02]  /*85f0*/  LEA R42, P2, R51, R2, 0x2 ;  /* 0x00000002332a7211 */ /* 0x000fc400078410ff */
[----:B------:R-:W-:Y:S01]  /*8600*/  LOP3.LUT R50, R69, 0x30, RZ, 0xfc, !PT ;  /* 0x0000003045327812 */ /* 0x000fe200078efcff */
[----:B------:R2:W-:Y:S01]  /*8610*/  @P5 STG.E desc[UR22][R44.64], R37 ;  /* 0x000000252c005986 */ /* 0x0005e2000c101916 */
[----:B------:R-:W-:Y:S01]  /*8620*/  ISETP.LT.AND P5, PT, R49, UR19, !P0 ;  /* 0x0000001331007c0c */ /* 0x000fe2000c7a1270 */
[----:B------:R-:W-:Y:S01]  /*8630*/  IMAD R49, R0, 0x2, R47 ;  /* 0x0000000200317824 */ /* 0x000fe200078e022f */
[-C--:B------:R-:W-:Y:S01]  /*8640*/  LEA R46, P6, R47, R2.reuse, 0x2 ;  /* 0x000000022f2e7211 */ /* 0x080fe200078c10ff */
[----:B------:R-:W3:Y:S01]  /*8650*/  LDS.128 R52, [R68] ;  /* 0x0000000044347984 */ /* 0x000ee20000000c00 */
[-C--:B------:R-:W-:Y:S02]  /*8660*/  LEA.HI.X.SX32 R43, R51, R3.reuse, 0x2, P2 ;  /* 0x00000003332b7211 */ /* 0x080fe400010f16ff */
[----:B------:R-:W-:Y:S02]  /*8670*/  ISETP.LT.AND P3, PT, R50, UR19, !P0 ;  /* 0x0000001332007c0c */ /* 0x000fe4000c761270 */
[----:B------:R-:W-:Y:S01]  /*8680*/  LEA.HI.X.SX32 R47, R47, R3, 0x2, P6 ;  /* 0x000000032f2f7211 */ /* 0x000fe200030f16ff */
[----:B------:R4:W-:Y:S01]  /*8690*/  @P1 STG.E desc[UR22][R42.64], R38 ;  /* 0x000000262a001986 */ /* 0x0009e2000c101916 */
[----:B-1----:R-:W-:Y:S01]  /*86a0*/  LOP3.LUT R41, R69, 0x36, RZ, 0xfc, !PT ;  /* 0x0000003645297812 */ /* 0x002fe200078efcff */
[----:B--2---:R-:W-:Y:S01]  /*86b0*/  IMAD R45, R0, 0x2, R49 ;  /* 0x00000002002d7824 */ /* 0x004fe200078e0231 */
[----:B------:R-:W-:Y:S01]  /*86c0*/  LEA R36, P1, R49, R2, 0x2 ;  /* 0x0000000231247211 */ /* 0x000fe200078210ff */
[----:B------:R1:W-:Y:S01]  /*86d0*/  @P4 STG.E desc[UR22][R46.64], R39 ;  /* 0x000000272e004986 */ /* 0x0003e2000c101916 */
[----:B------:R-:W-:-:S02]  /*86e0*/  ISETP.LT.AND P4, PT, R41, UR19, !P0 ;  /* 0x0000001329007c0c */ /* 0x000fc4000c781270 */
[-C--:B------:R-:W-:Y:S02]  /*86f0*/  LEA R40, P6, R45, R2.reuse, 0x2 ;  /* 0x000000022d287211 */ /* 0x080fe400078c10ff */
[-C--:B------:R-:W-:Y:S02]  /*8700*/  LEA.HI.X.SX32 R37, R49, R3.reuse, 0x2, P1 ;  /* 0x0000000331257211 */ /* 0x080fe400008f16ff */
[----:B------:R-:W-:Y:S01]  /*8710*/  LEA.HI.X.SX32 R41, R45, R3, 0x2, P6 ;  /* 0x000000032d297211 */ /* 0x000fe200030f16ff */
[C---:B------:R-:W-:Y:S01]  /*8720*/  IMAD R45, R0.reuse, 0x2, R45 ;  /* 0x00000002002d7824 */ /* 0x040fe200078e022d */
[C---:B------:R-:W-:Y:S01]  /*8730*/  LOP3.LUT R48, R69.reuse, 0x34, RZ, 0xfc, !PT ;  /* 0x0000003445307812 */ /* 0x040fe200078efcff */
[----:B------:R2:W-:Y:S01]  /*8740*/  @P3 STG.E desc[UR22][R36.64], R32 ;  /* 0x0000002024003986 */ /* 0x0005e2000c101916 */
[----:B------:R-:W-:Y:S01]  /*8750*/  LOP3.LUT R44, R69, 0x38, RZ, 0xfc, !PT ;  /* 0x00000038452c7812 */ /* 0x000fe200078efcff */
[----:B----4-:R-:W-:Y:S01]  /*8760*/  IMAD R43, R0, 0x2, R45 ;  /* 0x00000002002b7824 */ /* 0x010fe200078e022d */
[----:B------:R-:W-:Y:S01]  /*8770*/  ISETP.LT.AND P2, PT, R48, UR19, !P0 ;  /* 0x0000001330007c0c */ /* 0x000fe2000c741270 */
[----:B------:R4:W-:Y:S01]  /*8780*/  @P5 STG.E desc[UR22][R40.64], R33 ;  /* 0x0000002128005986 */ /* 0x0009e2000c101916 */
[----:B------:R-:W-:-:S02]  /*8790*/  LEA R38, P3, R45, R2, 0x2 ;  /* 0x000000022d267211 */ /* 0x000fc400078610ff */
[-C--:B------:R-:W-:Y:S02]  /*87a0*/  LEA R42, P6, R43, R2.reuse, 0x2 ;  /* 0x000000022b2a7211 */ /* 0x080fe400078c10ff */
[-C--:B-1----:R-:W-:Y:S01]  /*87b0*/  LEA.HI.X.SX32 R39, R45, R3.reuse, 0x2, P3 ;  /* 0x000000032d277211 */ /* 0x082fe200018f16ff */
[----:B------:R-:W-:Y:S01]  /*87c0*/  IMAD R45, R0, 0x2, R43 ;  /* 0x00000002002d7824 */ /* 0x000fe200078e022b */
[----:B------:R-:W-:Y:S02]  /*87d0*/  ISETP.LT.AND P1, PT, R44, UR19, !P0 ;  /* 0x000000132c007c0c */ /* 0x000fe4000c721270 */
[----:B------:R-:W-:Y:S02]  /*87e0*/  LEA.HI.X.SX32 R43, R43, R3, 0x2, P6 ;  /* 0x000000032b2b7211 */ /* 0x000fe400030f16ff */
[----:B--2---:R-:W-:Y:S01]  /*87f0*/  LOP3.LUT R37, R69, 0x3e, RZ, 0xfc, !PT ;  /* 0x0000003e45257812 */ /* 0x004fe200078efcff */
[----:B----4-:R-:W-:Y:S01]  /*8800*/  IMAD R41, R0, 0x2, R45 ;  /* 0x0000000200297824 */ /* 0x010fe200078e022d */
[----:B------:R1:W-:Y:S01]  /*8810*/  @P2 STG.E desc[UR22][R38.64], R34 ;  /* 0x0000002226002986 */ /* 0x0003e2000c101916 */
[----:B------:R-:W-:-:S02]  /*8820*/  LEA R32, P2, R45, R2, 0x2 ;  /* 0x000000022d207211 */ /* 0x000fc400078410ff */
[----:B------:R-:W-:Y:S01]  /*8830*/  LOP3.LUT R46, R69, 0x3a, RZ, 0xfc, !PT ;  /* 0x0000003a452e7812 */ /* 0x000fe200078efcff */
[----:B------:R2:W-:Y:S01]  /*8840*/  @P4 STG.E desc[UR22][R42.64], R35 ;  /* 0x000000232a004986 */ /* 0x0005e2000c101916 */
[-C--:B------:R-:W-:Y:S02]  /*8850*/  LEA R36, P6, R41, R2.reuse, 0x2 ;  /* 0x0000000229247211 */ /* 0x080fe400078c10ff */
[----:B------:R-:W-:Y:S02]  /*8860*/  ISETP.LT.AND P4, PT, R37, UR19, !P0 ;  /* 0x0000001325007c0c */ /* 0x000fe4000c781270 */
[-C--:B------:R-:W-:Y:S02]  /*8870*/  LEA.HI.X.SX32 R33, R45, R3.reuse, 0x2, P2 ;  /* 0x000000032d217211 */ /* 0x080fe400010f16ff */
[----:B------:R-:W-:Y:S01]  /*8880*/  LEA.HI.X.SX32 R37, R41, R3, 0x2, P6 ;  /* 0x0000000329257211 */ /* 0x000fe200030f16ff */
[----:B------:R-:W-:Y:S01]  /*8890*/  IMAD R41, R0, 0x2, R41 ;  /* 0x0000000200297824 */ /* 0x000fe200078e0229 */
[----:B------:R-:W-:Y:S01]  /*88a0*/  LOP3.LUT R44, R69, 0x3c, RZ, 0xfc, !PT ;  /* 0x0000003c452c7812 */ /* 0x000fe200078efcff */
[----:B---3--:R3:W-:Y:S01]  /*88b0*/  @P1 STG.E desc[UR22][R32.64], R52 ;  /* 0x0000003420001986 */ /* 0x0087e2000c101916 */
[----:B------:R-:W-:Y:S01]  /*88c0*/  ISETP.LT.AND P5, PT, R46, UR19, !P0 ;  /* 0x000000132e007c0c */ /* 0x000fe2000c7a1270 */
[----:B-1----:R-:W-:Y:S01]  /*88d0*/  IMAD R39, R0, 0x2, R41 ;  /* 0x0000000200277824 */ /* 0x002fe200078e0229 */
[----:B------:R-:W-:-:S02]  /*88e0*/  LEA R34, P1, R41, R2, 0x2 ;  /* 0x0000000229227211 */ /* 0x000fc400078210ff */
[----:B------:R-:W-:Y:S02]  /*88f0*/  ISETP.LT.AND P3, PT, R44, UR19, !P0 ;  /* 0x000000132c007c0c */ /* 0x000fe4000c761270 */
[----:B--2---:R-:W-:Y:S01]  /*8900*/  LEA.HI.X.SX32 R35, R41, R3, 0x2, P1 ;  /* 0x0000000329237211 */ /* 0x004fe200008f16ff */
[C---:B------:R-:W-:Y:S01]  /*8910*/  IMAD R41, R0.reuse, 0x2, R39 ;  /* 0x0000000200297824 */ /* 0x040fe200078e0227 */
[----:B------:R-:W-:Y:S02]  /*8920*/  LOP3.LUT R40, R69, 0x40, RZ, 0xfc, !PT ;  /* 0x0000004045287812 */ /* 0x000fe400078efcff */
[----:B------:R-:W-:Y:S01]  /*8930*/  LEA R38, P6, R39, R2, 0x2 ;  /* 0x0000000227267211 */ /* 0x000fe200078c10ff */
[----:B------:R-:W-:Y:S01]  /*8940*/  IMAD R43, R0, 0x2, R41 ;  /* 0x00000002002b7824 */ /* 0x000fe200078e0229 */
[----:B------:R-:W-:Y:S01]  /*8950*/  LOP3.LUT R42, R69, 0x42, RZ, 0xfc, !PT ;  /* 0x00000042452a7812 */ /* 0x000fe200078efcff */
[----:B------:R1:W-:Y:S01]  /*8960*/  @P5 STG.E desc[UR22][R36.64], R53 ;  /* 0x0000003524005986 */ /* 0x0003e2000c101916 */
[----:B------:R-:W-:-:S02]  /*8970*/  ISETP.LT.AND P2, PT, R40, UR19, !P0 ;  /* 0x0000001328007c0c */ /* 0x000fc4000c741270 */
[-C--:B------:R-:W-:Y:S01]  /*8980*/  LEA.HI.X.SX32 R39, R39, R3.reuse, 0x2, P6 ;  /* 0x0000000327277211 */ /* 0x080fe200030f16ff */
[----:B------:R-:W-:Y:S01]  /*8990*/  @P3 STG.E desc[UR22][R34.64], R54 ;  /* 0x0000003622003986 */ /* 0x000fe2000c101916 */
[----:B------:R-:W-:Y:S02]  /*89a0*/  ISETP.LT.AND P5, PT, R42, UR19, !P0 ;  /* 0x000000132a007c0c */ /* 0x000fe4000c7a1270 */
[----:B---3--:R-:W-:Y:S01]  /*89b0*/  LEA R32, P3, R41, R2, 0x2 ;  /* 0x0000000229207211 */ /* 0x008fe200078610ff */
[----:B------:R2:W-:Y:S01]  /*89c0*/  @P4 STG.E desc[UR22][R38.64], R55 ;  /* 0x0000003726004986 */ /* 0x0005e2000c101916 */
[----:B------:R-:W-:Y:S02]  /*89d0*/  LOP3.LUT R40, R69, 0x44, RZ, 0xfc, !PT ;  /* 0x0000004445287812 */ /* 0x000fe400078efcff */
[----:B------:R-:W-:Y:S02]  /*89e0*/  LEA.HI.X.SX32 R33, R41, R3, 0x2, P3 ;  /* 0x0000000329217211 */ /* 0x000fe400018f16ff */
[----:B-1----:R-:W-:-:S02]  /*89f0*/  LOP3.LUT R37, R69, 0x46, RZ, 0xfc, !PT ;  /* 0x0000004645257812 */ /* 0x002fc400078efcff */
[-C--:B------:R-:W-:Y:S01]  /*8a00*/  LEA R36, P6, R43, R2.reuse, 0x2 ;  /* 0x000000022b247211 */ /* 0x080fe200078c10ff */
[----:B------:R-:W-:Y:S01]  /*8a10*/  @P2 STG.E desc[UR22][R32.64], R4 ;  /* 0x0000000420002986 */ /* 0x000fe2000c101916 */
[----:B------:R-:W-:Y:S02]  /*8a20*/  ISETP.LT.AND P4, PT, R37, UR19, !P0 ;  /* 0x0000001325007c0c */ /* 0x000fe4000c781270 */
[----:B------:R-:W-:Y:S01]  /*8a30*/  LEA.HI.X.SX32 R37, R43, R3, 0x2, P6 ;  /* 0x000000032b257211 */ /* 0x000fe200030f16ff */
[----:B------:R-:W-:Y:S01]  /*8a40*/  IMAD R43, R0, 0x2, R43 ;  /* 0x00000002002b7824 */ /* 0x000fe200078e022b */
[----:B------:R-:W-:Y:S02]  /*8a50*/  ISETP.LT.AND P1, PT, R40, UR19, !P0 ;  /* 0x0000001328007c0c */ /* 0x000fe4000c721270 */
[----:B------:R-:W-:Y:S01]  /*8a60*/  LOP3.LUT R41, R69, 0x4a, RZ, 0xfc, !PT ;  /* 0x0000004a45297812 */ /* 0x000fe200078efcff */
[----:B--2---:R-:W-:Y:S01]  /*8a70*/  IMAD R39, R0, 0x2, R43 ;  /* 0x0000000200277824 */ /* 0x004fe200078e022b */
[----:B------:R1:W-:Y:S01]  /*8a80*/  @P5 STG.E desc[UR22][R36.64], R5 ;  /* 0x0000000524005986 */ /* 0x0003e2000c101916 */
[----:B------:R-:W-:-:S02]  /*8a90*/  LEA R34, P2, R43, R2, 0x2 ;  /* 0x000000022b227211 */ /* 0x000fc400078410ff */
[----:B------:R-:W-:Y:S01]  /*8aa0*/  ISETP.LT.AND P5, PT, R41, UR19, !P0 ;  /* 0x0000001329007c0c */ /* 0x000fe2000c7a1270 */
[----:B------:R-:W-:Y:S01]  /*8ab0*/  IMAD R41, R0, 0x2, R39 ;  /* 0x0000000200297824 */ /* 0x000fe200078e0227 */
[----:B------:R-:W-:Y:S02]  /*8ac0*/  LOP3.LUT R40, R69, 0x48, RZ, 0xfc, !PT ;  /* 0x0000004845287812 */ /* 0x000fe400078efcff */
[----:B------:R-:W-:Y:S02]  /*8ad0*/  LEA R38, P6, R39, R2, 0x2 ;  /* 0x0000000227267211 */ /* 0x000fe400078c10ff */
[-C--:B------:R-:W-:Y:S02]  /*8ae0*/  LEA.HI.X.SX32 R35, R43, R3.reuse, 0x2, P2 ;  /* 0x000000032b237211 */ /* 0x080fe400010f16ff */
[----:B------:R-:W-:Y:S01]  /*8af0*/  ISETP.LT.AND P3, PT, R40, UR19, !P0 ;  /* 0x0000001328007c0c */ /* 0x000fe2000c761270 */
[----:B-1----:R-:W-:Y:S01]  /*8b00*/  IMAD R37, R0, 0x2, R41 ;  /* 0x0000000200257824 */ /* 0x002fe200078e0229 */
[----:B------:R-:W-:Y:S01]  /*8b10*/  LEA.HI.X.SX32 R39, R39, R3, 0x2, P6 ;  /* 0x0000000327277211 */ /* 0x000fe200030f16ff */
[----:B------:R1:W-:Y:S01]  /*8b20*/  @P1 STG.E desc[UR22][R34.64], R6 ;  /* 0x0000000622001986 */ /* 0x0003e2000c101916 */
[----:B------:R-:W-:-:S02]  /*8b30*/  LOP3.LUT R33, R69, 0x4e, RZ, 0xfc, !PT ;  /* 0x0000004e45217812 */ /* 0x000fc400078efcff */
[-C--:B------:R-:W-:Y:S01]  /*8b40*/  LEA R4, P1, R41, R2.reuse, 0x2 ;  /* 0x0000000229047211 */ /* 0x080fe200078210ff */
[----:B------:R2:W-:Y:S01]  /*8b50*/  @P4 STG.E desc[UR22][R38.64], R7 ;  /* 0x0000000726004986 */ /* 0x0005e2000c101916 */
[-C--:B------:R-:W-:Y:S02]  /*8b60*/  LEA R32, P6, R37, R2.reuse, 0x2 ;  /* 0x0000000225207211 */ /* 0x080fe400078c10ff */
[----:B------:R-:W-:Y:S02]  /*8b70*/  ISETP.LT.AND P4, PT, R33, UR19, !P0 ;  /* 0x0000001321007c0c */ /* 0x000fe4000c781270 */
[-C--:B------:R-:W-:Y:S02]  /*8b80*/  LEA.HI.X.SX32 R5, R41, R3.reuse, 0x2, P1 ;  /* 0x0000000329057211 */ /* 0x080fe400008f16ff */
[----:B------:R-:W-:Y:S01]  /*8b90*/  LEA.HI.X.SX32 R33, R37, R3, 0x2, P6 ;  /* 0x0000000325217211 */ /* 0x000fe200030f16ff */
[C---:B------:R-:W-:Y:S01]  /*8ba0*/  IMAD R37, R0.reuse, 0x2, R37 ;  /* 0x0000000200257824 */ /* 0x040fe200078e0225 */
[C---:B------:R-:W-:Y:S01]  /*8bb0*/  LOP3.LUT R40, R69.reuse, 0x4c, RZ, 0xfc, !PT ;  /* 0x0000004c45287812 */ /* 0x040fe200078efcff */
[----:B------:R-:W-:Y:S01]  /*8bc0*/  @P3 STG.E desc[UR22][R4.64], R8 ;  /* 0x0000000804003986 */ /* 0x000fe2000c101916 */
[----:B------:R-:W-:Y:S01]  /*8bd0*/  LOP3.LUT R36, R69, 0x50, RZ, 0xfc, !PT ;  /* 0x0000005045247812 */ /* 0x000fe200078efcff */
[----:B-1----:R-:W-:Y:S01]  /*8be0*/  IMAD R35, R0, 0x2, R37 ;  /* 0x0000000200237824 */ /* 0x002fe200078e0225 */
[----:B------:R-:W-:Y:S01]  /*8bf0*/  ISETP.LT.AND P2, PT, R40, UR19, !P0 ;  /* 0x0000001328007c0c */ /* 0x000fe2000c741270 */
[----:B------:R1:W-:Y:S01]  /*8c00*/  @P5 STG.E desc[UR22][R32.64], R9 ;  /* 0x0000000920005986 */ /* 0x0003e2000c101916 */
[----:B------:R-:W-:-:S02]  /*8c10*/  LEA R6, P3, R37, R2, 0x2 ;  /* 0x0000000225067211 */ /* 0x000fc400078610ff */
[----:B------:R-:W-:Y:S02]  /*8c20*/  LEA R34, P6, R35, R2, 0x2 ;  /* 0x0000000223227211 */ /* 0x000fe400078c10ff */
[-C--:B--2---:R-:W-:Y:S01]  /*8c30*/  LEA.HI.X.SX32 R7, R37, R3.reuse, 0x2, P3 ;  /* 0x0000000325077211 */ /* 0x084fe200018f16ff */
[----:B------:R-:W-:Y:S01]  /*8c40*/  IMAD R37, R0, 0x2, R35 ;  /* 0x0000000200257824 */ /* 0x000fe200078e0223 */
[----:B------:R-:W-:Y:S02]  /*8c50*/  ISETP.LT.AND P1, PT, R36, UR19, !P0 ;  /* 0x0000001324007c0c */ /* 0x000fe4000c721270 */
[----:B------:R-:W-:Y:S02]  /*8c60*/  LEA.HI.X.SX32 R35, R35, R3, 0x2, P6 ;  /* 0x0000000323237211 */ /* 0x000fe400030f16ff */
[C---:B------:R-:W-:Y:S01]  /*8c70*/  LOP3.LUT R38, R69.reuse, 0x52, RZ, 0xfc, !PT ;  /* 0x0000005245267812 */ /* 0x040fe200078efcff */
[----:B-1----:R-:W-:Y:S01]  /*8c80*/  IMAD R33, R0, 0x2, R37 ;  /* 0x0000000200217824 */ /* 0x002fe200078e0225 */
[----:B------:R-:W-:Y:S01]  /*8c90*/  @P2 STG.E desc[UR22][R6.64], R10 ;  /* 0x0000000a06002986 */ /* 0x000fe2000c101916 */
[----:B------:R-:W-:-:S02]  /*8ca0*/  LOP3.LUT R9, R69, 0x56, RZ, 0xfc, !PT ;  /* 0x0000005645097812 */ /* 0x000fc400078efcff */
[-C--:B------:R-:W-:Y:S01]  /*8cb0*/  LEA R4, P2, R37, R2.reuse, 0x2 ;  /* 0x0000000225047211 */ /* 0x080fe200078410ff */
[----:B------:R1:W-:Y:S01]  /*8cc0*/  @P4 STG.E desc[UR22][R34.64], R11 ;  /* 0x0000000b22004986 */ /* 0x0003e2000c101916 */
[-C--:B------:R-:W-:Y:S02]  /*8cd0*/  LEA R8, P6, R33, R2.reuse, 0x2 ;  /* 0x0000000221087211 */ /* 0x080fe400078c10ff */
[----:B------:R-:W-:Y:S02]  /*8ce0*/  ISETP.LT.AND P4, PT, R9, UR19, !P0 ;  /* 0x0000001309007c0c */ /* 0x000fe4000c781270 */
[----:B------:R-:W-:Y:S02]  /*8cf0*/  LOP3.LUT R36, R69, 0x54, RZ, 0xfc, !PT ;  /* 0x0000005445247812 */ /* 0x000fe400078efcff */
[-C--:B------:R-:W-:Y:S02]  /*8d00*/  LEA.HI.X.SX32 R5, R37, R3.reuse, 0x2, P2 ;  /* 0x0000000325057211 */ /* 0x080fe400010f16ff */
[----:B------:R-:W-:Y:S01]  /*8d10*/  LEA.HI.X.SX32 R9, R33, R3, 0x2, P6 ;  /* 0x0000000321097211 */ /* 0x000fe200030f16ff */
[----:B------:R-:W-:Y:S01]  /*8d20*/  IMAD R33, R0, 0x2, R33 ;  /* 0x0000000200217824 */ /* 0x000fe200078e0221 */
[----:B------:R-:W-:Y:S01]  /*8d30*/  ISETP.LT.AND P5, PT, R38, UR19, !P0 ;  /* 0x0000001326007c0c */ /* 0x000fe2000c7a1270 */
[----:B------:R2:W-:Y:S01]  /*8d40*/  @P1 STG.E desc[UR22][R4.64], R12 ;  /* 0x0000000c04001986 */ /* 0x0005e2000c101916 */
[----:B------:R-:W-:Y:S01]  /*8d50*/  ISETP.LT.AND P3, PT, R36, UR19, !P0 ;  /* 0x0000001324007c0c */ /* 0x000fe2000c761270 */
[----:B-1----:R-:W-:Y:S01]  /*8d60*/  IMAD R11, R0, 0x2, R33 ;  /* 0x00000002000b7824 */ /* 0x002fe200078e0221 */
[----:B------:R-:W-:-:S02]  /*8d70*/  LEA R6, P1, R33, R2, 0x2 ;  /* 0x0000000221067211 */ /* 0x000fc400078210ff */
[----:B------:R-:W-:Y:S02]  /*8d80*/  LOP3.LUT R32, R69, 0x58, RZ, 0xfc, !PT ;  /* 0x0000005845207812 */ /* 0x000fe400078efcff */
[-C--:B------:R-:W-:Y:S02]  /*8d90*/  LEA R10, P6, R11, R2.reuse, 0x2 ;  /* 0x000000020b0a7211 */ /* 0x080fe400078c10ff */
[-C--:B------:R-:W-:Y:S01]  /*8da0*/  LEA.HI.X.SX32 R7, R33, R3.reuse, 0x2, P1 ;  /* 0x0000000321077211 */ /* 0x080fe200008f16ff */
[----:B------:R-:W-:Y:S01]  /*8db0*/  IMAD R33, R0, 0x2, R11 ;  /* 0x0000000200217824 */ /* 0x000fe200078e020b */
[----:B------:R-:W-:Y:S01]  /*8dc0*/  LEA.HI.X.SX32 R11, R11, R3, 0x2, P6 ;  /* 0x000000030b0b7211 */ /* 0x000fe200030f16ff */
[----:B------:R1:W-:Y:S01]  /*8dd0*/  @P5 STG.E desc[UR22][R8.64], R13 ;  /* 0x0000000d08005986 */ /* 0x0003e2000c101916 */
[----:B------:R-:W-:Y:S02]  /*8de0*/  ISETP.LT.AND P2, PT, R32, UR19, !P0 ;  /* 0x0000001320007c0c */ /* 0x000fe4000c741270 */
[----:B------:R-:W-:Y:S01]  /*8df0*/  LOP3.LUT R34, R69, 0x5a, RZ, 0xfc, !PT ;  /* 0x0000005a45227812 */ /* 0x000fe200078efcff */
[----:B------:R3:W-:Y:S01]  /*8e00*/  @P3 STG.E desc[UR22][R6.64], R14 ;  /* 0x0000000e06003986 */ /* 0x0007e2000c101916 */
[----:B--2---:R-:W-:-:S02]  /*8e10*/  LEA R4, P3, R33, R2, 0x2 ;  /* 0x0000000221047211 */ /* 0x004fc400078610ff */
[----:B------:R-:W-:Y:S01]  /*8e20*/  LOP3.LUT R32, R69, 0x5c, RZ, 0xfc, !PT ;  /* 0x0000005c45207812 */ /* 0x000fe200078efcff */
[----:B------:R2:W-:Y:S01]  /*8e30*/  @P4 STG.E desc[UR22][R10.64], R15 ;  /* 0x0000000f0a004986 */ /* 0x0005e2000c101916 */
[----:B------:R-:W-:Y:S02]  /*8e40*/  LEA.HI.X.SX32 R5, R33, R3, 0x2, P3 ;  /* 0x0000000321057211 */ /* 0x000fe400018f16ff */
[----:B------:R-:W-:Y:S01]  /*8e50*/  ISETP.LT.AND P5, PT, R34, UR19, !P0 ;  /* 0x0000001322007c0c */ /* 0x000fe2000c7a1270 */
[----:B-1----:R-:W-:Y:S01]  /*8e60*/  IMAD R13, R0, 0x2, R33 ;  /* 0x00000002000d7824 */ /* 0x002fe200078e0221 */
[----:B------:R-:W-:Y:S01]  /*8e70*/  LOP3.LUT R9, R69, 0x5e, RZ, 0xfc, !PT ;  /* 0x0000005e45097812 */ /* 0x000fe200078efcff */
[----:B------:R1:W-:Y:S01]  /*8e80*/  @P2 STG.E desc[UR22][R4.64], R16 ;  /* 0x0000001004002986 */ /* 0x0003e2000c101916 */
[----:B------:R-:W-:Y:S02]  /*8e90*/  ISETP.LT.AND P1, PT, R32, UR19, !P0 ;  /* 0x0000001320007c0c */ /* 0x000fe4000c721270 */
[----:B------:R-:W-:-:S02]  /*8ea0*/  LEA R8, P4, R13, R2, 0x2 ;  /* 0x000000020d087211 */ /* 0x000fc400078810ff */
[----:B------:R-:W-:Y:S02]  /*8eb0*/  ISETP.LT.AND P3, PT, R9, UR19, !P0 ;  /* 0x0000001309007c0c */ /* 0x000fe4000c761270 */
[----:B------:R-:W-:Y:S01]  /*8ec0*/  LEA.HI.X.SX32 R9, R13, R3, 0x2, P4 ;  /* 0x000000030d097211 */ /* 0x000fe200020f16ff */
[C---:B------:R-:W-:Y:S01]  /*8ed0*/  IMAD R13, R0.reuse, 0x2, R13 ;  /* 0x00000002000d7824 */ /* 0x040fe200078e020d */
[C---:B------:R-:W-:Y:S02]  /*8ee0*/  LOP3.LUT R12, R69.reuse, 0x60, RZ, 0xfc, !PT ;  /* 0x00000060450c7812 */ /* 0x040fe400078efcff */
[----:B---3--:R-:W-:Y:S01]  /*8ef0*/  LOP3.LUT R14, R69, 0x62, RZ, 0xfc, !PT ;  /* 0x00000062450e7812 */ /* 0x008fe200078efcff */
[----:B--2---:R-:W-:Y:S01]  /*8f00*/  IMAD R11, R0, 0x2, R13 ;  /* 0x00000002000b7824 */ /* 0x004fe200078e020d */
[----:B------:R-:W-:Y:S01]  /*8f10*/  LEA R6, P2, R13, R2, 0x2 ;  /* 0x000000020d067211 */ /* 0x000fe200078410ff */
[----:B------:R2:W-:Y:S01]  /*8f20*/  @P5 STG.E desc[UR22][R8.64], R17 ;  /* 0x0000001108005986 */ /* 0x0005e2000c101916 */
[----:B------:R-:W-:-:S02]  /*8f30*/  ISETP.LT.AND P4, PT, R12, UR19, !P0 ;  /* 0x000000130c007c0c */ /* 0x000fc4000c781270 */
[-C--:B------:R-:W-:Y:S01]  /*8f40*/  LEA.HI.X.SX32 R7, R13, R3.reuse, 0x2, P2 ;  /* 0x000000030d077211 */ /* 0x080fe200010f16ff */
[----:B------:R-:W-:Y:S01]  /*8f50*/  IMAD R13, R0, 0x2, R11 ;  /* 0x00000002000d7824 */ /* 0x000fe200078e020b */
[CC--:B------:R-:W-:Y:S02]  /*8f60*/  LEA R10, P6, R11.reuse, R2.reuse, 0x2 ;  /* 0x000000020b0a7211 */ /* 0x0c0fe400078c10ff */
[----:B------:R-:W-:Y:S01]  /*8f70*/  ISETP.LT.AND P5, PT, R14, UR19, !P0 ;  /* 0x000000130e007c0c */ /* 0x000fe2000c7a1270 */
[----:B------:R-:W-:Y:S01]  /*8f80*/  IMAD R15, R0, 0x2, R13 ;  /* 0x00000002000f7824 */ /* 0x000fe200078e020d */
[----:B------:R-:W-:Y:S01]  /*8f90*/  LEA.HI.X.SX32 R11, R11, R3, 0x2, P6 ;  /* 0x000000030b0b7211 */ /* 0x000fe200030f16ff */
[----:B------:R-:W-:Y:S01]  /*8fa0*/  @P1 STG.E desc[UR22][R6.64], R18 ;  /* 0x0000001206001986 */ /* 0x000fe2000c101916 */
[-C--:B-1----:R-:W-:Y:S02]  /*8fb0*/  LEA R4, P1, R13, R2.reuse, 0x2 ;  /* 0x000000020d047211 */ /* 0x082fe400078210ff */
[----:B--2---:R-:W-:Y:S01]  /*8fc0*/  LOP3.LUT R9, R69, 0x66, RZ, 0xfc, !PT ;  /* 0x0000006645097812 */ /* 0x004fe200078efcff */
[----:B------:R1:W-:Y:S01]  /*8fd0*/  @P3 STG.E desc[UR22][R10.64], R19 ;  /* 0x000000130a003986 */ /* 0x0003e2000c101916 */
[----:B------:R-:W-:-:S02]  /*8fe0*/  LEA R8, P6, R15, R2, 0x2 ;  /* 0x000000020f087211 */ /* 0x000fc400078c10ff */
[----:B------:R-:W-:Y:S02]  /*8ff0*/  ISETP.LT.AND P3, PT, R9, UR19, !P0 ;  /* 0x0000001309007c0c */ /* 0x000fe4000c761270 */
[-C--:B------:R-:W-:Y:S01]  /*9000*/  LEA.HI.X.SX32 R9, R15, R3.reuse, 0x2, P6 ;  /* 0x000000030f097211 */ /* 0x080fe200030f16ff */
[C---:B------:R-:W-:Y:S01]  /*9010*/  IMAD R15, R0.reuse, 0x2, R15 ;  /* 0x00000002000f7824 */ /* 0x040fe200078e020f */
[----:B------:R-:W-:Y:S02]  /*9020*/  LEA.HI.X.SX32 R5, R13, R3, 0x2, P1 ;  /* 0x000000030d057211 */ /* 0x000fe400008f16ff */
[C---:B------:R-:W-:Y:S02]  /*9030*/  LOP3.LUT R12, R69.reuse, 0x64, RZ, 0xfc, !PT ;  /* 0x00000064450c7812 */ /* 0x040fe400078efcff */
[----:B------:R-:W-:Y:S01]  /*9040*/  LOP3.LUT R13, R69, 0x6a, RZ, 0xfc, !PT ;  /* 0x0000006a450d7812 */ /* 0x000fe200078efcff */
[----:B-1----:R-:W-:Y:S01]  /*9050*/  IMAD R11, R0, 0x2, R15 ;  /* 0x00000002000b7824 */ /* 0x002fe200078e020f */
[----:B------:R-:W-:Y:S01]  /*9060*/  ISETP.LT.AND P2, PT, R12, UR19, !P0 ;  /* 0x000000130c007c0c */ /* 0x000fe2000c741270 */
[----:B------:R1:W-:Y:S01]  /*9070*/  @P4 STG.E desc[UR22][R4.64], R20 ;  /* 0x0000001404004986 */ /* 0x0003e2000c101916 */
[----:B------:R-:W-:-:S02]  /*9080*/  LEA R6, P4, R15, R2, 0x2 ;  /* 0x000000020f067211 */ /* 0x000fc400078810ff */
[-C--:B------:R-:W-:Y:S01]  /*9090*/  LEA R10, P6, R11, R2.reuse, 0x2 ;  /* 0x000000020b0a7211 */ /* 0x080fe200078c10ff */
[----:B------:R2:W-:Y:S01]  /*90a0*/  @P5 STG.E desc[UR22][R8.64], R21 ;  /* 0x0000001508005986 */ /* 0x0005e2000c101916 */
[----:B------:R-:W-:Y:S01]  /*90b0*/  ISETP.LT.AND P5, PT, R13, UR19, !P0 ;  /* 0x000000130d007c0c */ /* 0x000fe2000c7a1270 */
[C---:B------:R-:W-:Y:S01]  /*90c0*/  IMAD R13, R0.reuse, 0x2, R11 ;  /* 0x00000002000d7824 */ /* 0x040fe200078e020b */
[-C--:B------:R-:W-:Y:S02]  /*90d0*/  LEA.HI.X.SX32 R7, R15, R3.reuse, 0x2, P4 ;  /* 0x000000030f077211 */ /* 0x080fe400020f16ff */
[----:B------:R-:W-:Y:S01]  /*90e0*/  LEA.HI.X.SX32 R11, R11, R3, 0x2, P6 ;  /* 0x000000030b0b7211 */ /* 0x000fe200030f16ff */
[----:B------:R-:W-:Y:S01]  /*90f0*/  IMAD R15, R0, 0x2, R13 ;  /* 0x00000002000f7824 */ /* 0x000fe200078e020d */
[----:B------:R-:W-:Y:S01]  /*9100*/  LOP3.LUT R12, R69, 0x68, RZ, 0xfc, !PT ;  /* 0x00000068450c7812 */ /* 0x000fe200078efcff */
[----:B------:R-:W-:Y:S01]  /*9110*/  @P2 STG.E desc[UR22][R6.64], R22 ;  /* 0x0000001606002986 */ /* 0x000fe2000c101916 */
[----:B-1----:R-:W-:-:S02]  /*9120*/  LEA R4, P2, R13, R2, 0x2 ;  /* 0x000000020d047211 */ /* 0x002fc400078410ff */
[----:B------:R-:W-:Y:S01]  /*9130*/  ISETP.LT.AND P1, PT, R12, UR19, !P0 ;  /* 0x000000130c007c0c */ /* 0x000fe2000c721270 */
[----:B------:R1:W-:Y:S01]  /*9140*/  @P3 STG.E desc[UR22][R10.64], R23 ;  /* 0x000000170a003986 */ /* 0x0003e2000c101916 */
[----:B--2---:R-:W-:Y:S02]  /*9150*/  LOP3.LUT R9, R69, 0x6e, RZ, 0xfc, !PT ;  /* 0x0000006e45097812 */ /* 0x004fe400078efcff */
[----:B------:R-:W-:Y:S01]  /*9160*/  LEA R8, P6, R15, R2, 0x2 ;  /* 0x000000020f087211 */ /* 0x000fe200078c10ff */
[----:B------:R-:W2:Y:S01]  /*9170*/  LDS.128 R20, [R68+0x800] ;  /* 0x0008000044147984 */ /* 0x000ea20000000c00 */
[----:B------:R-:W-:Y:S02]  /*9180*/  ISETP.LT.AND P3, PT, R9, UR19, !P0 ;  /* 0x0000001309007c0c */ /* 0x000fe4000c761270 */
[-C--:B------:R-:W-:Y:S01]  /*9190*/  LEA.HI.X.SX32 R9, R15, R3.reuse, 0x2, P6 ;  /* 0x000000030f097211 */ /* 0x080fe200030f16ff */
[----:B------:R-:W-:Y:S01]  /*91a0*/  IMAD R15, R0, 0x2, R15 ;  /* 0x00000002000f7824 */ /* 0x000fe200078e020f */
[----:B------:R-:W-:-:S02]  /*91b0*/  LEA.HI.X.SX32 R5, R13, R3, 0x2, P2 ;  /* 0x000000030d057211 */ /* 0x000fc400010f16ff */
[C---:B------:R-:W-:Y:S01]  /*91c0*/  LOP3.LUT R12, R69.reuse, 0x6c, RZ, 0xfc, !PT ;  /* 0x0000006c450c7812 */ /* 0x040fe200078efcff */
[----:B------:R-:W-:Y:S01]  /*91d0*/  IMAD R13, R0, 0x2, R15 ;  /* 0x00000002000d7824 */ /* 0x000fe200078e020f */
[----:B-1----:R-:W-:Y:S01]  /*91e0*/  LOP3.LUT R11, R69, 0x74, RZ, 0xfc, !PT ;  /* 0x00000074450b7812 */ /* 0x002fe200078efcff */
[----:B------:R-:W-:Y:S01]  /*91f0*/  @P1 STG.E desc[UR22][R4.64], R24 ;  /* 0x0000001804001986 */ /* 0x000fe2000c101916 */
[----:B------:R-:W-:Y:S02]  /*9200*/  ISETP.LT.AND P4, PT, R12, UR19, !P0 ;  /* 0x000000130c007c0c */ /* 0x000fe4000c781270 */
[-C--:B------:R-:W-:Y:S01]  /*9210*/  LEA R10, P6, R13, R2.reuse, 0x2 ;  /* 0x000000020d0a7211 */ /* 0x080fe200078c10ff */
[----:B------:R1:W-:Y:S01]  /*9220*/  @P5 STG.E desc[UR22][R8.64], R25 ;  /* 0x0000001908005986 */ /* 0x0003e2000c101916 */
[----:B------:R-:W-:Y:S02]  /*9230*/  LOP3.LUT R12, R69, 0x70, RZ, 0xfc, !PT ;  /* 0x00000070450c7812 */ /* 0x000fe400078efcff */
[----:B------:R-:W-:-:S02]  /*9240*/  LEA R6, P1, R15, R2, 0x2 ;  /* 0x000000020f067211 */ /* 0x000fc400078210ff */
[----:B------:R-:W-:Y:S02]  /*9250*/  ISETP.LT.AND P5, PT, R11, UR19, !P0 ;  /* 0x000000130b007c0c */ /* 0x000fe4000c7a1270 */
[-C--:B------:R-:W-:Y:S01]  /*9260*/  LEA.HI.X.SX32 R11, R13, R3.reuse, 0x2, P6 ;  /* 0x000000030d0b7211 */ /* 0x080fe200030f16ff */
[----:B------:R-:W-:Y:S01]  /*9270*/  IMAD R13, R0, 0x2, R13 ;  /* 0x00000002000d7824 */ /* 0x000fe200078e020d */
[----:B------:R-:W-:Y:S02]  /*9280*/  ISETP.LT.AND P2, PT, R12, UR19, !P0 ;  /* 0x000000130c007c0c */ /* 0x000fe4000c741270 */
[----:B------:R-:W-:Y:S01]  /*9290*/  LOP3.LUT R12, R69, 0x72, RZ, 0xfc, !PT ;  /* 0x00000072450c7812 */ /* 0x000fe200078efcff */
[----:B-1----:R-:W-:Y:S01]  /*92a0*/  IMAD R9, R0, 0x2, R13 ;  /* 0x0000000200097824 */ /* 0x002fe200078e020d */
[----:B------:R-:W-:Y:S02]  /*92b0*/  LEA.HI.X.SX32 R7, R15, R3, 0x2, P1 ;  /* 0x000000030f077211 */ /* 0x000fe400008f16ff */
[----:B------:R-:W-:-:S02]  /*92c0*/  ISETP.LT.AND P1, PT, R12, UR19, !P0 ;  /* 0x000000130c007c0c */ /* 0x000fc4000c721270 */
[-C--:B------:R-:W-:Y:S01]  /*92d0*/  LEA R8, P6, R9, R2.reuse, 0x2 ;  /* 0x0000000209087211 */ /* 0x080fe200078c10ff */
[----:B------:R1:W-:Y:S01]  /*92e0*/  @P4 STG.E desc[UR22][R6.64], R26 ;  /* 0x0000001a06004986 */ /* 0x0003e2000c101916 */
[C---:B------:R-:W-:Y:S02]  /*92f0*/  LOP3.LUT R12, R69.reuse, 0x76, RZ, 0xfc, !PT ;  /* 0x00000076450c7812 */ /* 0x040fe400078efcff */
[----:B------:R-:W-:Y:S01]  /*9300*/  LOP3.LUT R14, R69, 0x7c, RZ, 0xfc, !PT ;  /* 0x0000007c450e7812 */ /* 0x000fe200078efcff */
[----:B------:R3:W-:Y:S01]  /*9310*/  @P3 STG.E desc[UR22][R10.64], R27 ;  /* 0x0000001b0a003986 */ /* 0x0007e2000c101916 */
[C---:B------:R-:W-:Y:S02]  /*9320*/  LEA R4, P3, R13.reuse, R2, 0x2 ;  /* 0x000000020d047211 */ /* 0x040fe400078610ff */
[----:B------:R-:W-:Y:S02]  /*9330*/  ISETP.LT.AND P4, PT, R12, UR19, !P0 ;  /* 0x000000130c007c0c */ /* 0x000fe4000c781270 */
[----:B------:R-:W-:-:S02]  /*9340*/  LEA.HI.X.SX32 R5, R13, R3, 0x2, P3 ;  /* 0x000000030d057211 */ /* 0x000fc400018f16ff */
[----:B------:R-:W-:Y:S01]  /*9350*/  LOP3.LUT R12, R69, 0x78, RZ, 0xfc, !PT ;  /* 0x00000078450c7812 */ /* 0x000fe200078efcff */
[C---:B-1----:R-:W-:Y:S01]  /*9360*/  IMAD R7, R0.reuse, 0x2, R9 ;  /* 0x0000000200077824 */ /* 0x042fe200078e0209 */
[----:B------:R-:W-:Y:S01]  /*9370*/  LEA.HI.X.SX32 R9, R9, R3, 0x2, P6 ;  /* 0x0000000309097211 */ /* 0x000fe200030f16ff */
[----:B------:R1:W-:Y:S01]  /*9380*/  @P2 STG.E desc[UR22][R4.64], R28 ;  /* 0x0000001c04002986 */ /* 0x0003e2000c101916 */
[C---:B------:R-:W-:Y:S01]  /*9390*/  LOP3.LUT R6, R69.reuse, 0x7a, RZ, 0xfc, !PT ;  /* 0x0000007a45067812 */ /* 0x040fe200078efcff */
[----:B---3--:R-:W-:Y:S01]  /*93a0*/  IMAD R11, R0, 0x2, R7 ;  /* 0x00000002000b7824 */ /* 0x008fe200078e0207 */
[----:B------:R-:W-:Y:S01]  /*93b0*/  LOP3.LUT R69, R69, 0x7e, RZ, 0xfc, !PT ;  /* 0x0000007e45457812 */ /* 0x000fe200078efcff */
[----:B------:R3:W-:Y:S01]  /*93c0*/  @P1 STG.E desc[UR22][R8.64], R29 ;  /* 0x0000001d08001986 */ /* 0x0007e2000c101916 */
[----:B------:R-:W-:Y:S01]  /*93d0*/  ISETP.LT.AND P2, PT, R6, UR19, !P0 ;  /* 0x0000001306007c0c */ /* 0x000fe2000c741270 */
[----:B------:R-:W-:Y:S01]  /*93e0*/  IMAD R13, R0, 0x2, R11 ;  /* 0x00000002000d7824 */ /* 0x000fe200078e020b */
[----:B------:R-:W-:-:S02]  /*93f0*/  LEA R6, P6, R7, R2, 0x2 ;  /* 0x0000000207067211 */ /* 0x000fc400078c10ff */
[-C--:B------:R-:W-:Y:S01]  /*9400*/  LEA R10, P1, R11, R2.reuse, 0x2 ;  /* 0x000000020b0a7211 */ /* 0x080fe200078210ff */
[C---:B------:R-:W-:Y:S01]  /*9410*/  IMAD R15, R0.reuse, 0x2, R13 ;  /* 0x00000002000f7824 */ /* 0x040fe200078e020d */
[-C--:B------:R-:W-:Y:S02]  /*9420*/  LEA.HI.X.SX32 R7, R7, R3.reuse, 0x2, P6 ;  /* 0x0000000307077211 */ /* 0x080fe400030f16ff */
[-C--:B------:R-:W-:Y:S01]  /*9430*/  LEA.HI.X.SX32 R11, R11, R3.reuse, 0x2, P1 ;  /* 0x000000030b0b7211 */ /* 0x080fe200008f16ff */
[C---:B------:R-:W-:Y:S01]  /*9440*/  IMAD R17, R0.reuse, 0x2, R15 ;  /* 0x0000000200117824 */ /* 0x040fe200078e020f */
[-C--:B-1----:R-:W-:Y:S01]  /*9450*/  LEA R4, P6, R13, R2.reuse, 0x2 ;  /* 0x000000020d047211 */ /* 0x082fe200078c10ff */
[----:B------:R1:W-:Y:S01]  /*9460*/  @P5 STG.E desc[UR22][R6.64], R30 ;  /* 0x0000001e06005986 */ /* 0x0003e2000c101916 */
[----:B---3--:R-:W-:Y:S01]  /*9470*/  LEA R8, P1, R15, R2, 0x2 ;  /* 0x000000020f087211 */ /* 0x008fe200078210ff */
[----:B------:R-:W-:Y:S01]  /*9480*/  IMAD R0, R0, 0x2, R17 ;  /* 0x0000000200007824 */ /* 0x000fe200078e0211 */
[----:B------:R-:W-:Y:S01]  /*9490*/  ISETP.LT.AND P3, PT, R12, UR19, !P0 ;  /* 0x000000130c007c0c */ /* 0x000fe2000c761270 */
[----:B------:R1:W-:Y:S01]  /*94a0*/  @P4 STG.E desc[UR22][R10.64], R31 ;  /* 0x0000001f0a004986 */ /* 0x0003e2000c101916 */
[----:B------:R-:W-:-:S02]  /*94b0*/  LEA.HI.X.SX32 R5, R13, R3, 0x2, P6 ;  /* 0x000000030d057211 */ /* 0x000fc400030f16ff */
[-C--:B------:R-:W-:Y:S02]  /*94c0*/  LEA.HI.X.SX32 R9, R15, R3.reuse, 0x2, P1 ;  /* 0x000000030f097211 */ /* 0x080fe400008f16ff */
[-C--:B------:R-:W-:Y:S02]  /*94d0*/  LEA R12, P6, R17, R2.reuse, 0x2 ;  /* 0x00000002110c7211 */ /* 0x080fe400078c10ff */
[----:B------:R-:W-:Y:S02]  /*94e0*/  ISETP.LT.AND P1, PT, R14, UR19, !P0 ;  /* 0x000000130e007c0c */ /* 0x000fe4000c721270 */
[----:B------:R-:W-:Y:S02]  /*94f0*/  ISETP.LT.AND P0, PT, R69, UR19, !P0 ;  /* 0x0000001345007c0c */ /* 0x000fe4000c701270 */
[----:B------:R-:W-:Y:S01]  /*9500*/  LEA.HI.X.SX32 R13, R17, R3, 0x2, P6 ;  /* 0x00000003110d7211 */ /* 0x000fe200030f16ff */
[----:B--2---:R1:W-:Y:S01]  /*9510*/  @P3 STG.E desc[UR22][R4.64], R20 ;  /* 0x0000001404003986 */ /* 0x0043e2000c101916 */
[----:B------:R-:W-:-:S03]  /*9520*/  LEA R2, P6, R0, R2, 0x2 ;  /* 0x0000000200027211 */ /* 0x000fc600078c10ff */
[----:B------:R1:W-:Y:S01]  /*9530*/  @P2 STG.E desc[UR22][R8.64], R21 ;  /* 0x0000001508002986 */ /* 0x0003e2000c101916 */
[----:B------:R-:W-:-:S03]  /*9540*/  LEA.HI.X.SX32 R3, R0, R3, 0x2, P6 ;  /* 0x0000000300037211 */ /* 0x000fc600030f16ff */
[----:B------:R1:W-:Y:S04]  /*9550*/  @P1 STG.E desc[UR22][R12.64], R22 ;  /* 0x000000160c001986 */ /* 0x0003e8000c101916 */
[----:B------:R1:W-:Y:S01]  /*9560*/  @P0 STG.E desc[UR22][R2.64], R23 ;  /* 0x0000001702000986 */ /* 0x0003e2000c101916 */
[----:B------:R-:W-:Y:S06]  /*9570*/  BAR.SYNC.DEFER_BLOCKING 0x0 ;  /* 0x0000000000007b1d */ /* 0x000fec0000010000 */
[----:B------:R-:W-:Y:S05]  /*9580*/  BRA.U UP0, `(.L_x_13) ;  /* 0x0000000100a07547 */ /* 0x000fea000b800000 */
[----:B------:R-:W2:Y:S01]  /*9590*/  S2UR UR5, SR_CgaCtaId ;  /* 0x00000000000579c3 */ /* 0x000ea20000008800 */
[----:B------:R-:W-:Y:S01]  /*95a0*/  NOP ;  /* 0x0000000000007918 */ /* 0x000fe20000000000 */
[----:B------:R-:W-:Y:S01]  /*95b0*/  UMOV UR4, 0x50 ;  /* 0x0000005000047882 */ /* 0x000fe20000000000 */
[----:B------:R-:W-:Y:S02]  /*95c0*/  IMAD.U32 R0, RZ, RZ, UR21 ;  /* 0x00000015ff007e24 */ /* 0x000fe4000f8e00ff */
[----:B-1----:R-:W-:Y:S02]  /*95d0*/  IMAD.MOV.U32 R3, RZ, RZ, 0xf ;  /* 0x0000000fff037424 */ /* 0x002fe400078e00ff */
[----:B------:R-:W-:Y:S01]  /*95e0*/  IMAD.MOV.U32 R7, RZ, RZ, 0x1 ;  /* 0x00000001ff077424 */ /* 0x000fe200078e00ff */
[----:B------:R-:W-:-:S04]  /*95f0*/  LOP3.LUT R0, R0, 0xffff, RZ, 0xc0, !PT ;  /* 0x0000ffff00007812 */ /* 0x000fc800078ec0ff */
[----:B------:R-:W-:-:S05]  /*9600*/  SHF.R.U32.HI R0, RZ, 0x5, R0 ;  /* 0x00000005ff007819 */ /* 0x000fca0000011600 */
[----:B------:R-:W-:Y:S01]  /*9610*/  VIADD R2, R0, 0x10 ;  /* 0x0000001000027836 */ /* 0x000fe20000000000 */
[----:B------:R-:W-:Y:S01]  /*9620*/  SHF.L.U32 R0, R3, R0, RZ ;  /* 0x0000000003007219 */ /* 0x000fe200000006ff */
[----:B--2---:R-:W-:-:S03]  /*9630*/  ULEA UR6, UR5, UR4, 0x18 ;  /* 0x0000000405067291 */ /* 0x004fc6000f8ec0ff */
[----:B------:R-:W-:-:S04]  /*9640*/  SHF.L.U32 R3, R7, R2, RZ ;  /* 0x0000000207037219 */ /* 0x000fc800000006ff */
[----:B------:R-:W-:Y:S02]  /*9650*/  LOP3.LUT R0, R3, R0, RZ, 0xfc, !PT ;  /* 0x0000000003007212 */ /* 0x000fe400078efcff */
[----:B------:R-:W1:Y:S02]  /*9660*/  LDS R5, [UR6] ;  /* 0x00000006ff057984 */ /* 0x000e640008000800 */
[C---:B------:R-:W-:Y:S02]  /*9670*/  LOP3.LUT R2, R0.reuse, 0xffff, RZ, 0xc0, !PT ;  /* 0x0000ffff00027812 */ /* 0x040fe400078ec0ff */
[----:B-1----:R-:W-:-:S04]  /*9680*/  LOP3.LUT R3, R0, 0xffff, R5, 0x80, !PT ;  /* 0x0000ffff00037812 */ /* 0x002fc800078e8005 */
[----:B------:R-:W-:-:S13]  /*9690*/  ISETP.NE.AND P0, PT, R3, R2, PT ;  /* 0x000000020300720c */ /* 0x000fda0003f05270 */
[----:B------:R-:W-:Y:S05]  /*96a0*/  @P0 BRA `(.L_x_14) ;  /* 0x0000000000500947 */ /* 0x000fea0003800000 */
[----:B------:R-:W-:Y:S02]  /*96b0*/  SHF.R.U32.HI R5, RZ, 0x10, R5 ;  /* 0x00000010ff057819 */ /* 0x000fe40000011605 */
[----:B------:R-:W-:-:S04]  /*96c0*/  SHF.R.U32.HI R2, RZ, 0x10, R0 ;  /* 0x00000010ff027819 */ /* 0x000fc80000011600 */
[----:B------:R-:W-:-:S04]  /*96d0*/  LOP3.LUT R5, R5, R2, RZ, 0xc0, !PT ;  /* 0x0000000205057212 */ /* 0x000fc800078ec0ff */
[----:B------:R-:W-:-:S13]  /*96e0*/  ISETP.NE.AND P0, PT, R5, R2, PT ;  /* 0x000000020500720c */ /* 0x000fda0003f05270 */
[----:B------:R-:W-:Y:S05]  /*96f0*/  @P0 BRA `(.L_x_15) ;  /* 0x0000000000300947 */ /* 0x000fea0003800000 */
[----:B------:R-:W-:Y:S01]  /*9700*/  R2UR UR4, R0 ;  /* 0x00000000000472ca */ /* 0x000fe200000e0000 */
[----:B------:R-:W-:Y:S01]  /*9710*/  VOTEU.ANY UR5, UPT, PT ;  /* 0x0000000000057886 */ /* 0x000fe200038e0100 */
[----:B------:R-:W1:Y:S01]  /*9720*/  S2R R0, SR_LANEID ;  /* 0x0000000000007919 */ /* 0x000e620000000000 */
[----:B------:R-:W-:-:S10]  /*9730*/  UFLO.U32 UR5, UR5 ;  /* 0x00000005000572bd */ /* 0x000fd400080e0000 */
[----:B------:R-:W-:-:S06]  /*9740*/  ULOP3.LUT UR4, URZ, UR4, URZ, 0x33, !UPT ;  /* 0x00000004ff047292 */ /* 0x000fcc000f8e33ff */
[----:B------:R-:W-:-:S04]  /*9750*/  IMAD.U32 R2, RZ, RZ, UR4 ;  /* 0x00000004ff027e24 */ /* 0x000fc8000f8e00ff */
[----:B------:R-:W2:Y:S02]  /*9760*/  REDUX UR7, R2 ;  /* 0x00000000020773c4 */ /* 0x000ea40000000000 */
[----:B------:R3:W-:Y:S01]  /*9770*/  UTCATOMSWS.AND URZ, UR4 ;  /* 0x0000000400ff79e3 */ /* 0x0007e20008000000 */
[----:B-1----:R-:W-:Y:S01]  /*9780*/  ISETP.EQ.U32.AND P0, PT, R0, UR5, PT ;  /* 0x0000000500007c0c */ /* 0x002fe2000bf02070 */
[----:B--2---:R-:W-:-:S12]  /*9790*/  IMAD.U32 R0, RZ, RZ, UR7 ;  /* 0x00000007ff007e24 */ /* 0x004fd8000f8e00ff */
[----:B------:R3:W-:Y:S01]  /*97a0*/  @P0 ATOMS.AND RZ, [UR6], R0 ;  /* 0x00000000ffff098c */ /* 0x0007e2000a800006 */
[----:B------:R-:W-:Y:S05]  /*97b0*/  BRA `(.L_x_13) ;  /* 0x0000000000147947 */ /* 0x000fea0003800000 */
.L_x_15:
[----:B------:R-:W-:-:S07]  /*97c0*/  MOV R2, 0x97e0 ;  /* 0x000097e000027802 */ /* 0x000fce0000000f00 */
[----:B------:R-:W-:Y:S05]  /*97d0*/  CALL.REL.NOINC `($__internal_0_$__cuda_sm10x_tcgen05_guardrail_trap_col_being_dealloced_not_returned_by_alloc) ;  /* 0x00000000002c7944 */ /* 0x000fea0003c00000 */
[----:B------:R-:W-:Y:S05]  /*97e0*/  BRA `(.L_x_13) ;  /* 0x0000000000087947 */ /* 0x000fea0003800000 */
.L_x_14:
[----:B------:R-:W-:-:S07]  /*97f0*/  MOV R2, 0x9810 ;  /* 0x0000981000027802 */ /* 0x000fce0000000f00 */
[----:B------:R-:W-:Y:S05]  /*9800*/  CALL.REL.NOINC `($__internal_2_$__cuda_sm10x_tcgen05_guardrail_trap_unallocated_columns_being_dealloced) ;  /* 0x0000000000387944 */ /* 0x000fea0003c00000 */
.L_x_13:
[----:B------:R-:W-:Y:S01]  /*9810*/  NOP ;  /* 0x0000000000007918 */ /* 0x000fe20000000000 */
[----:B---3--:R-:W-:Y:S05]  /*9820*/  EXIT ;  /* 0x000000000000794d */ /* 0x008fea0003800000 */
.L_x_9:
[----:B------:R-:W1:Y:S02]  /*9830*/  SYNCS.PHASECHK.TRANS64.TRYWAIT P4, [UR18], R12 ;  /* 0x0000000cff0075a7 */ /* 0x000e640008081112 */
[----:B-1----:R-:W-:Y:S05]  /*9840*/  @!P4 BRA `(.L_x_9) ;  /* 0xfffffffc00f8c947 */ /* 0x002fea000383ffff */
[----:B------:R-:W-:Y:S05]  /*9850*/  BRA `(.L_x_16) ;  /* 0xffffffcc002c7947 */ /* 0x000fea000383ffff */
.L_x_12:
[----:B------:R-:W2:Y:S02]  /*9860*/  SYNCS.PHASECHK.TRANS64.TRYWAIT P0, [UR13], R4 ;  /* 0x00000004ff0075a7 */ /* 0x000ea4000800110d */
[----:B--2---:R-:W-:Y:S05]  /*9870*/  @!P0 BRA `(.L_x_12) ;  /* 0xfffffffc00f88947 */ /* 0x004fea000383ffff */
[----:B------:R-:W-:Y:S05]  /*9880*/  BRA `(.L_x_11) ;  /* 0xffffffdc002c7947 */ /* 0x000fea000383ffff */
        .weak           $__internal_0_$__cuda_sm10x_tcgen05_guardrail_trap_col_being_dealloced_not_returned_by_alloc
        .type           $__internal_0_$__cuda_sm10x_tcgen05_guardrail_trap_col_being_dealloced_not_returned_by_alloc,@function
        .size           $__internal_0_$__cuda_sm10x_tcgen05_guardrail_trap_col_being_dealloced_not_returned_by_alloc,($__internal_1_$__cuda_sm10x_tcgen05_guardrail_trap_phase_invalid_during_alloc - $__internal_0_$__cuda_sm10x_tcgen05_guardrail_trap_col_being_dealloced_not_returned_by_alloc)
$__internal_0_$__cuda_sm10x_tcgen05_guardrail_trap_col_being_dealloced_not_returned_by_alloc:
[----:B------:R-:W-:Y:S05]  /*9890*/  BPT.TRAP 0x1 ;  /* 0x000000040000795c */ /* 0x000fea0000300000 */
[----:B------:R-:W-:-:S04]  /*98a0*/  IMAD.MOV.U32 R3, RZ, RZ, 0x0 ;  /* 0x00000000ff037424 */ /* 0x000fc800078e00ff */
[----:B------:R-:W-:Y:S05]  /*98b0*/  RET.REL.NODEC R2 `(matmul_kernel) ;  /* 0xffffff6402d07950 */ /* 0x000fea0003c3ffff */
        .weak           $__internal_1_$__cuda_sm10x_tcgen05_guardrail_trap_phase_invalid_during_alloc
        .type           $__internal_1_$__cuda_sm10x_tcgen05_guardrail_trap_phase_invalid_during_alloc,@function
        .size           $__internal_1_$__cuda_sm10x_tcgen05_guardrail_trap_phase_invalid_during_alloc,($__internal_2_$__cuda_sm10x_tcgen05_guardrail_trap_unallocated_columns_being_dealloced - $__internal_1_$__cuda_sm10x_tcgen05_guardrail_trap_phase_invalid_during_alloc)
$__internal_1_$__cuda_sm10x_tcgen05_guardrail_trap_phase_invalid_during_alloc:
[----:B------:R-:W-:Y:S05]  /*98c0*/  BPT.TRAP 0x1 ;  /* 0x000000040000795c */ /* 0x000fea0000300000 */
[----:B------:R-:W-:-:S04]  /*98d0*/  IMAD.MOV.U32 R3, RZ, RZ, 0x0 ;  /* 0x00000000ff037424 */ /* 0x000fc800078e00ff */
[----:B------:R-:W-:Y:S05]  /*98e0*/  RET.REL.NODEC R2 `(matmul_kernel) ;  /* 0xffffff6402c47950 */ /* 0x000fea0003c3ffff */
        .weak           $__internal_2_$__cuda_sm10x_tcgen05_guardrail_trap_unallocated_columns_being_dealloced
        .type           $__internal_2_$__cuda_sm10x_tcgen05_guardrail_trap_unallocated_columns_being_dealloced,@function
        .size           $__internal_2_$__cuda_sm10x_tcgen05_guardrail_trap_unallocated_columns_being_dealloced,(.L_x_20 - $__internal_2_$__cuda_sm10x_tcgen05_guardrail_trap_unallocated_columns_being_dealloced)
$__internal_2_$__cuda_sm10x_tcgen05_guardrail_trap_unallocated_columns_being_dealloced:
[----:B------:R-:W-:Y:S05]  /*98f0*/  BPT.TRAP 0x1 ;  /* 0x000000040000795c */ /* 0x000fea0000300000 */
[----:B------:R-:W-:-:S04]  /*9900*/  IMAD.MOV.U32 R3, RZ, RZ, 0x0 ;  /* 0x00000000ff037424 */ /* 0x000fc800078e00ff */
[----:B------:R-:W-:Y:S05]  /*9910*/  RET.REL.NODEC R2 `(matmul_kernel) ;  /* 0xffffff6402b87950 */ /* 0x000fea0003c3ffff */
.L_x_17:
[----:B------:R-:W-:-:S00]  /*9920*/  BRA `(.L_x_17) ;  /* 0xfffffffc00fc7947 */ /* 0x000fc0000383ffff */
[----:B------:R-:W-:-:S00]  /*9930*/  NOP ;  /* 0x0000000000007918 */ /* 0x000fc00000000000 */
        /* <DEDUP_REMOVED lines=12> */
.L_x_20:


//--------------------- .nv.shared.matmul_kernel  --------------------------
	.section	.nv.shared.matmul_kernel,"aw",@nobits
	.sectionflags	@""
	.align	16
	.zero		1024


//--------------------- .nv.shared.reserved.0     --------------------------
	.section	.nv.shared.reserved.0,"aw",@nobits
	.align	8
	.weak		__nv_reservedSMEM_offset_0_alias
	.size		__nv_reservedSMEM_offset_0_alias, 0, 64
	.other		__nv_reservedSMEM_offset_0_alias,@"STO_CUDA_RESERVED_SHARED STV_DEFAULT"
__nv_reservedSMEM_offset_0_alias:
	.zero		0
.nv.shared.reserved.0:
	.zero		64
	.weak		__nv_reservedSMEM_allocation_phase
	.type		__nv_reservedSMEM_allocation_phase,@object
	.size		__nv_reservedSMEM_allocation_phase,(.L_0 - __nv_reservedSMEM_allocation_phase)
__nv_reservedSMEM_allocation_phase:
	.zero		1
.L_0:
	.zero		7
	.weak		__nv_reservedSMEM_devtool_atexit_pc
	.type		__nv_reservedSMEM_devtool_atexit_pc,@object
	.size		__nv_reservedSMEM_devtool_atexit_pc,(__nv_reservedSMEM_allocation_mask - __nv_reservedSMEM_devtool_atexit_pc)
__nv_reservedSMEM_devtool_atexit_pc:
	.zero		8
	.weak		__nv_reservedSMEM_allocation_mask
	.type		__nv_reservedSMEM_allocation_mask,@object
	.size		__nv_reservedSMEM_allocation_mask,(.L_2 - __nv_reservedSMEM_allocation_mask)
__nv_reservedSMEM_allocation_mask:
	.zero		4
.L_2:


//--------------------- .nv.constant0.matmul_kernel --------------------------
	.section	.nv.constant0.matmul_kernel,"a",@progbits
	.sectionflags	@""
	.align	4
.nv.constant0.matmul_kernel:
	.zero		976


//--------------------- SYMBOLS --------------------------

	.type		.nv.reservedSmem.offset0,@object
	.size		.nv.reservedSmem.offset0,0x4
	.type		.nv.reservedSmem.cap,@object
	.size		.nv.reservedSmem.cap,0x4
